// auto-generated by cutlass_sweep.gemm — config: {"arch": "sm_90", "cluster_m": 1, "cluster_n": 2, "dtype": "e4m3", "stages": 5, "tile_k": 128, "tile_m": 64, "tile_n": 128}
#include "cutlass/cutlass.h"
#include "cutlass/gemm/collective/collective_builder.hpp"
#include "cutlass/gemm/device/gemm_universal_adapter.h"
#include "cutlass/gemm/kernel/gemm_universal.hpp"
#include "cutlass/epilogue/collective/collective_builder.hpp"

using ElemA = cutlass::float_e4m3_t;
using ElemB = cutlass::float_e4m3_t;
using ElemCD = cutlass::float_e4m3_t;
using Acc  = float;
using TileShape    = cute::Shape<cute::_64, cute::_128, cute::_128>;
using ClusterShape = cute::Shape<cute::_1, cute::_2, cute::_1>;

using CollectiveEpilogue = typename cutlass::epilogue::collective::CollectiveBuilder<
    cutlass::arch::Sm90, cutlass::arch::OpClassTensorOp,
    TileShape, ClusterShape,
    cutlass::epilogue::collective::EpilogueTileAuto,
    Acc, Acc,
    ElemCD, cutlass::layout::RowMajor, 128 / cutlass::sizeof_bits<ElemCD>::value,
    ElemCD, cutlass::layout::RowMajor, 128 / cutlass::sizeof_bits<ElemCD>::value,
    cutlass::epilogue::collective::EpilogueScheduleAuto
  >::CollectiveOp;

using CollectiveMainloop = typename cutlass::gemm::collective::CollectiveBuilder<
    cutlass::arch::Sm90, cutlass::arch::OpClassTensorOp,
    ElemA, cutlass::layout::RowMajor, 128 / cutlass::sizeof_bits<ElemA>::value,
    ElemB, cutlass::layout::ColumnMajor, 128 / cutlass::sizeof_bits<ElemB>::value,
    Acc,
    TileShape, ClusterShape,
    cutlass::gemm::collective::StageCount<5>,
    cutlass::gemm::collective::KernelScheduleAuto
  >::CollectiveOp;

using GemmKernel = cutlass::gemm::kernel::GemmUniversal<
    cute::Shape<int,int,int,int>,
    CollectiveMainloop,
    CollectiveEpilogue
>;
using Gemm = cutlass::gemm::device::GemmUniversalAdapter<GemmKernel>;

// Force the device kernel symbol into the cubin without needing a host main.
auto* _anchor = &cutlass::device_kernel<GemmKernel>;


// ===== COMPILED SASS (sm_90a) =====

	.target	sm_90a

	.elftype	@"ET_EXEC"


//--------------------- .note.nv.tkinfo           --------------------------
	.section	.note.nv.tkinfo,"",@"SHT_NOTE"
	.sectionflags	@"SHF_NOTE_NV_TKINFO"
	.tkinfo
        /*0018*/ 	.word	0x00000002
        /*0030*/ 	.string	""
        /*0030*/ 	.string	"ptxas"
        /*0030*/ 	.string	"Cuda compilation tools, release 13.0, V13.0.88"
        /*0030*/ 	.string	"Build cuda_13.0.r13.0/compiler.36424714_0"
        /*0030*/ 	.string	"-arch sm_90a -m 64 "



//--------------------- .note.nv.cuinfo           --------------------------
	.section	.note.nv.cuinfo,"",@"SHT_NOTE"
	.sectionflags	@"SHF_NOTE_NV_CUINFO"
        /*0018*/ 	.short	0x0002
        /*001a*/ 	.short	0x005a
        /*001c*/ 	.short	0x0082
	.zero		2


//--------------------- .nv.info                  --------------------------
	.section	.nv.info,"",@"SHT_CUDA_INFO"
	.align	4


	//----- nvinfo : EIATTR_REGCOUNT
	.align		4
        /*0000*/ 	.byte	0x04, 0x2f
        /*0002*/ 	.short	(.L_12 - .L_11)
	.align		4
.L_11:
        /*0004*/ 	.word	index@(_ZN7cutlass13device_kernelINS_4gemm6kernel13GemmUniversalIN4cute5tupleIJiiiiEEENS1_10collective13CollectiveMmaINS1_37MainloopSm90TmaGmmaWarpSpecializedFP8ILi5ENS5_IJNS4_1CILi1EEENSA_ILi2EEESB_EEENS1_32KernelTmaWarpSpecializedPingpongEEENS5_IJNSA_ILi64EEENSA_ILi128EEESH_EEENS_12float_e4m3_tENS5_IJlSB_lEEESJ_SK_NS4_8TiledMMAINS4_8MMA_AtomIJNS4_4SM904GMMA31MMA_64x128x32_F32E4M3E4M3_SS_TNILNSO_7ScaleInE1ELSQ_1EEEEEENS4_6LayoutINS5_IJSB_SB_SB_EEENS5_IJNSA_ILi0EEESV_SV_EEEEENS5_IJNS4_10UnderscoreESY_SY_EEEEENS4_23SM90_TMA_LOAD_MULTICASTENS4_14ComposedLayoutINS4_7SwizzleILi3ELi4ELi3EEENS4_18smem_ptr_flag_bitsILi8EEENST_INS5_IJNSA_ILi8EEESH_EEENS5_IJSH_SB_EEEEEEEvNS4_8identityENS4_13SM90_TMA_LOADES1B_vS1C_EENS_8epilogue10collective6detail29Sm90TmaWarpSpecializedAdapterINS1G_15DefaultEpilogueISJ_SK_SK_NS1F_6thread17LinearCombinationISJ_Li1EffLNS1K_9ScaleType4KindE0ELNS_15FloatRoundStyleE2ESJ_EENS1_15EpilogueDefaultEEEEEvvEEEEvNT_6ParamsE)
        /*0008*/ 	.word	0x000000a8


	//----- nvinfo : EIATTR_FRAME_SIZE
	.align		4
.L_12:
        /*000c*/ 	.byte	0x04, 0x11
        /*000e*/ 	.short	(.L_14 - .L_13)
	.align		4
.L_13:
        /*0010*/ 	.word	index@(_ZN7cutlass13device_kernelINS_4gemm6kernel13GemmUniversalIN4cute5tupleIJiiiiEEENS1_10collective13CollectiveMmaINS1_37MainloopSm90TmaGmmaWarpSpecializedFP8ILi5ENS5_IJNS4_1CILi1EEENSA_ILi2EEESB_EEENS1_32KernelTmaWarpSpecializedPingpongEEENS5_IJNSA_ILi64EEENSA_ILi128EEESH_EEENS_12float_e4m3_tENS5_IJlSB_lEEESJ_SK_NS4_8TiledMMAINS4_8MMA_AtomIJNS4_4SM904GMMA31MMA_64x128x32_F32E4M3E4M3_SS_TNILNSO_7ScaleInE1ELSQ_1EEEEEENS4_6LayoutINS5_IJSB_SB_SB_EEENS5_IJNSA_ILi0EEESV_SV_EEEEENS5_IJNS4_10UnderscoreESY_SY_EEEEENS4_23SM90_TMA_LOAD_MULTICASTENS4_14ComposedLayoutINS4_7SwizzleILi3ELi4ELi3EEENS4_18smem_ptr_flag_bitsILi8EEENST_INS5_IJNSA_ILi8EEESH_EEENS5_IJSH_SB_EEEEEEEvNS4_8identityENS4_13SM90_TMA_LOADES1B_vS1C_EENS_8epilogue10collective6detail29Sm90TmaWarpSpecializedAdapterINS1G_15DefaultEpilogueISJ_SK_SK_NS1F_6thread17LinearCombinationISJ_Li1EffLNS1K_9ScaleType4KindE0ELNS_15FloatRoundStyleE2ESJ_EENS1_15EpilogueDefaultEEEEEvvEEEEvNT_6ParamsE)
        /*0014*/ 	.word	0x00000000


	//----- nvinfo : EIATTR_MIN_STACK_SIZE
	.align		4
.L_14:
        /*0018*/ 	.byte	0x04, 0x12
        /*001a*/ 	.short	(.L_16 - .L_15)
	.align		4
.L_15:
        /*001c*/ 	.word	index@(_ZN7cutlass13device_kernelINS_4gemm6kernel13GemmUniversalIN4cute5tupleIJiiiiEEENS1_10collective13CollectiveMmaINS1_37MainloopSm90TmaGmmaWarpSpecializedFP8ILi5ENS5_IJNS4_1CILi1EEENSA_ILi2EEESB_EEENS1_32KernelTmaWarpSpecializedPingpongEEENS5_IJNSA_ILi64EEENSA_ILi128EEESH_EEENS_12float_e4m3_tENS5_IJlSB_lEEESJ_SK_NS4_8TiledMMAINS4_8MMA_AtomIJNS4_4SM904GMMA31MMA_64x128x32_F32E4M3E4M3_SS_TNILNSO_7ScaleInE1ELSQ_1EEEEEENS4_6LayoutINS5_IJSB_SB_SB_EEENS5_IJNSA_ILi0EEESV_SV_EEEEENS5_IJNS4_10UnderscoreESY_SY_EEEEENS4_23SM90_TMA_LOAD_MULTICASTENS4_14ComposedLayoutINS4_7SwizzleILi3ELi4ELi3EEENS4_18smem_ptr_flag_bitsILi8EEENST_INS5_IJNSA_ILi8EEESH_EEENS5_IJSH_SB_EEEEEEEvNS4_8identityENS4_13SM90_TMA_LOADES1B_vS1C_EENS_8epilogue10collective6detail29Sm90TmaWarpSpecializedAdapterINS1G_15DefaultEpilogueISJ_SK_SK_NS1F_6thread17LinearCombinationISJ_Li1EffLNS1K_9ScaleType4KindE0ELNS_15FloatRoundStyleE2ESJ_EENS1_15EpilogueDefaultEEEEEvvEEEEvNT_6ParamsE)
        /*0020*/ 	.word	0x00000000
.L_16:


//--------------------- .nv.compat                --------------------------
	.section	.nv.compat,"",@"SHT_CUDA_COMPAT_INFO"
	.align	4
        /*0000*/ 	.byte	0x02, 0x09, 0x01, 0x00, 0x02, 0x02, 0x04, 0x00, 0x02, 0x05, 0x05, 0x00, 0x03, 0x07, 0x01, 0x01
        /*0010*/ 	.byte	0x02, 0x03, 0x01, 0x00, 0x02, 0x06, 0x01, 0x00, 0x04, 0x0b, 0x08, 0x00, 0x00, 0x00, 0x00, 0x00
        /*0020*/ 	.byte	0x00, 0x00, 0x00, 0x00


//--------------------- .nv.info._ZN7cutlass13device_kernelINS_4gemm6kernel13GemmUniversalIN4cute5tupleIJiiiiEEENS1_10collective13CollectiveMmaINS1_37MainloopSm90TmaGmmaWarpSpecializedFP8ILi5ENS5_IJNS4_1CILi1EEENSA_ILi2EEESB_EEENS1_32KernelTmaWarpSpecializedPingpongEEENS5_IJNSA_ILi64EEENSA_ILi128EEESH_EEENS_12float_e4m3_tENS5_IJlSB_lEEESJ_SK_NS4_8TiledMMAINS4_8MMA_AtomIJNS4_4SM904GMMA31MMA_64x128x32_F32E4M3E4M3_SS_TNILNSO_7ScaleInE1ELSQ_1EEEEEENS4_6LayoutINS5_IJSB_SB_SB_EEENS5_IJNSA_ILi0EEESV_SV_EEEEENS5_IJNS4_10UnderscoreESY_SY_EEEEENS4_23SM90_TMA_LOAD_MULTICASTENS4_14ComposedLayoutINS4_7SwizzleILi3ELi4ELi3EEENS4_18smem_ptr_flag_bitsILi8EEENST_INS5_IJNSA_ILi8EEESH_EEENS5_IJSH_SB_EEEEEEEvNS4_8identityENS4_13SM90_TMA_LOADES1B_vS1C_EENS_8epilogue10collective6detail29Sm90TmaWarpSpecializedAdapterINS1G_15DefaultEpilogueISJ_SK_SK_NS1F_6thread17LinearCombinationISJ_Li1EffLNS1K_9ScaleType4KindE0ELNS_15FloatRoundStyleE2ESJ_EENS1_15EpilogueDefaultEEEEEvvEEEEvNT_6ParamsE --------------------------
	.section	.nv.info._ZN7cutlass13device_kernelINS_4gemm6kernel13GemmUniversalIN4cute5tupleIJiiiiEEENS1_10collective13CollectiveMmaINS1_37MainloopSm90TmaGmmaWarpSpecializedFP8ILi5ENS5_IJNS4_1CILi1EEENSA_ILi2EEESB_EEENS1_32KernelTmaWarpSpecializedPingpongEEENS5_IJNSA_ILi64EEENSA_ILi128EEESH_EEENS_12float_e4m3_tENS5_IJlSB_lEEESJ_SK_NS4_8TiledMMAINS4_8MMA_AtomIJNS4_4SM904GMMA31MMA_64x128x32_F32E4M3E4M3_SS_TNILNSO_7ScaleInE1ELSQ_1EEEEEENS4_6LayoutINS5_IJSB_SB_SB_EEENS5_IJNSA_ILi0EEESV_SV_EEEEENS5_IJNS4_10UnderscoreESY_SY_EEEEENS4_23SM90_TMA_LOAD_MULTICASTENS4_14ComposedLayoutINS4_7SwizzleILi3ELi4ELi3EEENS4_18smem_ptr_flag_bitsILi8EEENST_INS5_IJNSA_ILi8EEESH_EEENS5_IJSH_SB_EEEEEEEvNS4_8identityENS4_13SM90_TMA_LOADES1B_vS1C_EENS_8epilogue10collective6detail29Sm90TmaWarpSpecializedAdapterINS1G_15DefaultEpilogueISJ_SK_SK_NS1F_6thread17LinearCombinationISJ_Li1EffLNS1K_9ScaleType4KindE0ELNS_15FloatRoundStyleE2ESJ_EENS1_15EpilogueDefaultEEEEEvvEEEEvNT_6ParamsE,"",@"SHT_CUDA_INFO"
	.sectionflags	@""
	.align	4


	//----- nvinfo : EIATTR_CUDA_API_VERSION
	.align		4
        /*0000*/ 	.byte	0x04, 0x37
        /*0002*/ 	.short	(.L_18 - .L_17)
.L_17:
        /*0004*/ 	.word	0x00000082


	//----- nvinfo : EIATTR_KPARAM_INFO
	.align		4
.L_18:
        /*0008*/ 	.byte	0x04, 0x17
        /*000a*/ 	.short	(.L_20 - .L_19)
.L_19:
        /*000c*/ 	.word	0x00000000
        /*0010*/ 	.short	0x0000
        /*0012*/ 	.short	0x0070
        /*0014*/ 	.byte	0x00, 0xf0, 0x01, 0x10


	//----- nvinfo : EIATTR_SPARSE_MMA_MASK
	.align		4
.L_20:
        /*0018*/ 	.byte	0x03, 0x50
        /*001a*/ 	.short	0x0000


	//----- nvinfo : EIATTR_MAXREG_COUNT
	.align		4
        /*001c*/ 	.byte	0x03, 0x1b
        /*001e*/ 	.short	0x00a8


	//----- nvinfo : EIATTR_NUM_BARRIERS
	.align		4
        /*0020*/ 	.byte	0x02, 0x4c
        /*0022*/ 	.byte	0x01
	.zero		1


	//----- nvinfo : EIATTR_MERCURY_ISA_VERSION
	.align		4
        /*0024*/ 	.byte	0x03, 0x5f
        /*0026*/ 	.short	0x0101


	//----- nvinfo : EIATTR_INT_WARP_WIDE_INSTR_OFFSETS
	.align		4
        /*0028*/ 	.byte	0x04, 0x31
        /*002a*/ 	.short	(.L_22 - .L_21)


	//   ....[0]....
.L_21:
        /*002c*/ 	.word	0x000004d0


	//   ....[1]....
        /*0030*/ 	.word	0x00000510


	//   ....[2]....
        /*0034*/ 	.word	0x00000660


	//   ....[3]....
        /*0038*/ 	.word	0x00000670


	//   ....[4]....
        /*003c*/ 	.word	0x00000690


	//   ....[5]....
        /*0040*/ 	.word	0x000006a0


	//   ....[6]....
        /*0044*/ 	.word	0x00000730


	//   ....[7]....
        /*0048*/ 	.word	0x00000790


	//   ....[8]....
        /*004c*/ 	.word	0x00003210


	//----- nvinfo : EIATTR_COOP_GROUP_MASK_REGIDS
	.align		4
.L_22:
        /*0050*/ 	.byte	0x04, 0x29
        /*0052*/ 	.short	(.L_24 - .L_23)


	//   ....[0]....
.L_23:
        /*0054*/ 	.word	0xffffffff


	//   ....[1]....
        /*0058*/ 	.word	0xffffffff


	//   ....[2]....
        /*005c*/ 	.word	0xffffffff


	//   ....[3]....
        /*0060*/ 	.word	0xffffffff


	//   ....[4]....
        /*0064*/ 	.word	0xffffffff


	//   ....[5]....
        /*0068*/ 	.word	0xffffffff


	//   ....[6]....
        /*006c*/ 	.word	0xffffffff


	//----- nvinfo : EIATTR_COOP_GROUP_INSTR_OFFSETS
	.align		4
.L_24:
        /*0070*/ 	.byte	0x04, 0x28
        /*0072*/ 	.short	(.L_26 - .L_25)


	//   ....[0]....
.L_25:
        /*0074*/ 	.word	0x00000060


	//   ....[1]....
        /*0078*/ 	.word	0x00000070


	//   ....[2]....
        /*007c*/ 	.word	0x00000130


	//   ....[3]....
        /*0080*/ 	.word	0x000002f0


	//   ....[4]....
        /*0084*/ 	.word	0x00000330


	//   ....[5]....
        /*0088*/ 	.word	0x000003b0


	//   ....[6]....
        /*008c*/ 	.word	0x000008f0


	//----- nvinfo : EIATTR_REG_RECONFIG
	.align		4
.L_26:
        /*0090*/ 	.byte	0x01, 0x54
	.zero		2


	//----- nvinfo : EIATTR_MBARRIER_INSTR_OFFSETS
	.align		4
        /*0094*/ 	.byte	0x04, 0x39
        /*0096*/ 	.short	(.L_28 - .L_27)


	//   ....[0]....
.L_27:
        /*0098*/ 	.word	0x00000240
        /*009c*/ 	.word	0x000000ff
        /*00a0*/ 	.word	0x00000000
        /*00a4*/ 	.short	0x0100
        /*00a6*/ 	.byte	0x08
	.zero		1


	//   ....[1]....
        /*00a8*/ 	.word	0x00000250
        /*00ac*/ 	.word	0x000000ff
        /*00b0*/ 	.word	0x00000028
        /*00b4*/ 	.short	0x0100
        /*00b6*/ 	.byte	0x08
	.zero		1


	//   ....[2]....
        /*00b8*/ 	.word	0x00000260
        /*00bc*/ 	.word	0x000000ff
        /*00c0*/ 	.word	0x00000008
        /*00c4*/ 	.short	0x0100
        /*00c6*/ 	.byte	0x08
	.zero		1


	//   ....[3]....
        /*00c8*/ 	.word	0x00000270
        /*00cc*/ 	.word	0x000000ff
        /*00d0*/ 	.word	0x00000030
        /*00d4*/ 	.short	0x0100
        /*00d6*/ 	.byte	0x08
	.zero		1


	//   ....[4]....
        /*00d8*/ 	.word	0x00000280
        /*00dc*/ 	.word	0x000000ff
        /*00e0*/ 	.word	0x00000010
        /*00e4*/ 	.short	0x0100
        /*00e6*/ 	.byte	0x08
	.zero		1


	//   ....[5]....
        /*00e8*/ 	.word	0x00000290
        /*00ec*/ 	.word	0x000000ff
        /*00f0*/ 	.word	0x00000038
        /*00f4*/ 	.short	0x0100
        /*00f6*/ 	.byte	0x08
	.zero		1


	//   ....[6]....
        /*00f8*/ 	.word	0x000002a0
        /*00fc*/ 	.word	0x000000ff
        /*0100*/ 	.word	0x00000018
        /*0104*/ 	.short	0x0100
        /*0106*/ 	.byte	0x08
	.zero		1


	//   ....[7]....
        /*0108*/ 	.word	0x000002b0
        /*010c*/ 	.word	0x000000ff
        /*0110*/ 	.word	0x00000040
        /*0114*/ 	.short	0x0100
        /*0116*/ 	.byte	0x08
	.zero		1


	//   ....[8]....
        /*0118*/ 	.word	0x000002c0
        /*011c*/ 	.word	0x000000ff
        /*0120*/ 	.word	0x00000020
        /*0124*/ 	.short	0x0100
        /*0126*/ 	.byte	0x08
	.zero		1


	//   ....[9]....
        /*0128*/ 	.word	0x000002d0
        /*012c*/ 	.word	0x000000ff
        /*0130*/ 	.word	0x00000048
        /*0134*/ 	.short	0x0100
        /*0136*/ 	.byte	0x08
	.zero		1


	//   ....[10]....
        /*0138*/ 	.word	0x000007c0
        /*013c*/ 	.word	0x000000ff
        /*0140*/ 	.word	0x00000080
        /*0144*/ 	.short	0x0100
        /*0146*/ 	.byte	0x08
	.zero		1


	//   ....[11]....
        /*0148*/ 	.word	0x00000850
        /*014c*/ 	.word	0x000000ff
        /*0150*/ 	.word	0x00000088
        /*0154*/ 	.short	0x0100
        /*0156*/ 	.byte	0x08
	.zero		1


	//   ....[12]....
        /*0158*/ 	.word	0x00000870
        /*015c*/ 	.word	0x000000ff
        /*0160*/ 	.word	0x00000060
        /*0164*/ 	.short	0x0100
        /*0166*/ 	.byte	0x09
	.zero		1


	//   ....[13]....
        /*0168*/ 	.word	0x00000880
        /*016c*/ 	.word	0x000000ff
        /*0170*/ 	.word	0x00000068
        /*0174*/ 	.short	0x0100
        /*0176*/ 	.byte	0x09
	.zero		1


	//   ....[14]....
        /*0178*/ 	.word	0x00000890
        /*017c*/ 	.word	0x000000ff
        /*0180*/ 	.word	0x00000070
        /*0184*/ 	.short	0x0100
        /*0186*/ 	.byte	0x09
	.zero		1


	//   ....[15]....
        /*0188*/ 	.word	0x000008a0
        /*018c*/ 	.word	0x000000ff
        /*0190*/ 	.word	0x00000078
        /*0194*/ 	.short	0x0100
        /*0196*/ 	.byte	0x09
	.zero		1


	//   ....[16]....
        /*0198*/ 	.word	0x00001600
        /*019c*/ 	.word	0x000000ff
        /*01a0*/ 	.word	0xfffffff8
        /*01a4*/ 	.short	0x010a
        /*01a6*/ 	.byte	0x0b
	.zero		1


	//   ....[17]....
        /*01a8*/ 	.word	0x00001ae0
        /*01ac*/ 	.word	0x000000ff
        /*01b0*/ 	.word	0x00000000
        /*01b4*/ 	.short	0x010a
        /*01b6*/ 	.byte	0x06
	.zero		1


	//   ....[18]....
        /*01b8*/ 	.word	0x00001b20
        /*01bc*/ 	.word	0x000000ff
        /*01c0*/ 	.word	0x00000000
        /*01c4*/ 	.short	0x010a
        /*01c6*/ 	.byte	0x06
	.zero		1


	//   ....[19]....
        /*01c8*/ 	.word	0x000024e0
        /*01cc*/ 	.word	0x000000ff
        /*01d0*/ 	.word	0x00000000
        /*01d4*/ 	.short	0x010a
        /*01d6*/ 	.byte	0x10
	.zero		1


	//   ....[20]....
        /*01d8*/ 	.word	0x00002520
        /*01dc*/ 	.word	0x000000ff
        /*01e0*/ 	.word	0x00000000
        /*01e4*/ 	.short	0x010a
        /*01e6*/ 	.byte	0x10
	.zero		1


	//   ....[21]....
        /*01e8*/ 	.word	0x00002c40
        /*01ec*/ 	.word	0x00000015
        /*01f0*/ 	.word	0x00000000
        /*01f4*/ 	.short	0x0101
        /*01f6*/ 	.byte	0x3f
	.zero		1


	//   ....[22]....
        /*01f8*/ 	.word	0x000031b0
        /*01fc*/ 	.word	0x00000013
        /*0200*/ 	.word	0x00000000
        /*0204*/ 	.short	0x0101
        /*0206*/ 	.byte	0x16
	.zero		1


	//   ....[23]....
        /*0208*/ 	.word	0x000032c0
        /*020c*/ 	.word	0x00000013
        /*0210*/ 	.word	0x00000000
        /*0214*/ 	.short	0x0101
        /*0216*/ 	.byte	0x3f
	.zero		1


	//   ....[24]....
        /*0218*/ 	.word	0x00003370
        /*021c*/ 	.word	0x000000ff
        /*0220*/ 	.word	0x00000008
        /*0224*/ 	.short	0x010a
        /*0226*/ 	.byte	0x0b
	.zero		1


	//   ....[25]....
        /*0228*/ 	.word	0x00007c10
        /*022c*/ 	.word	0x00000004
        /*0230*/ 	.word	0x00000000
        /*0234*/ 	.short	0x0101
        /*0236*/ 	.byte	0x16
	.zero		1


	//   ....[26]....
        /*0238*/ 	.word	0x00008530
        /*023c*/ 	.word	0x00000013
        /*0240*/ 	.word	0x00000028
        /*0244*/ 	.short	0x010a
        /*0246*/ 	.byte	0x3f
	.zero		1


	//   ....[27]....
        /*0248*/ 	.word	0x000088c0
        /*024c*/ 	.word	0x0000000a
        /*0250*/ 	.word	0x00000088
        /*0254*/ 	.short	0x0101
        /*0256*/ 	.byte	0x3f
	.zero		1


	//   ....[28]....
        /*0258*/ 	.word	0x00009020
        /*025c*/ 	.word	0x00000005
        /*0260*/ 	.word	0x00000000
        /*0264*/ 	.short	0x010a
        /*0266*/ 	.byte	0x3f
	.zero		1


	//   ....[29]....
        /*0268*/ 	.word	0x000090a0
        /*026c*/ 	.word	0x00000007
        /*0270*/ 	.word	0x00000000
        /*0274*/ 	.short	0x010a
        /*0276*/ 	.byte	0x3f
	.zero		1


	//   ....[30]....
        /*0278*/ 	.word	0x00009130
        /*027c*/ 	.word	0x00000008
        /*0280*/ 	.word	0x00000000
        /*0284*/ 	.short	0x010a
        /*0286*/ 	.byte	0x3f
	.zero		1


	//   ....[31]....
        /*0288*/ 	.word	0x000091c0
        /*028c*/ 	.word	0x0000000b
        /*0290*/ 	.word	0x00000000
        /*0294*/ 	.short	0x010a
        /*0296*/ 	.byte	0x3f
	.zero		1


	//   ....[32]....
        /*0298*/ 	.word	0x00009250
        /*029c*/ 	.word	0x00000003
        /*02a0*/ 	.word	0x00000000
        /*02a4*/ 	.short	0x010a
        /*02a6*/ 	.byte	0x3f
	.zero		1


	//   ....[33]....
        /*02a8*/ 	.word	0x000092c0
        /*02ac*/ 	.word	0x00000012
        /*02b0*/ 	.word	0xfffffff8
        /*02b4*/ 	.short	0x010a
        /*02b6*/ 	.byte	0x3f
	.zero		1


	//   ....[34]....
        /*02b8*/ 	.word	0x00009320
        /*02bc*/ 	.word	0x00000012
        /*02c0*/ 	.word	0x00000000
        /*02c4*/ 	.short	0x010a
        /*02c6*/ 	.byte	0x3f
	.zero		1


	//   ....[35]....
        /*02c8*/ 	.word	0x00009380
        /*02cc*/ 	.word	0x00000015
        /*02d0*/ 	.word	0x00000000
        /*02d4*/ 	.short	0x010a
        /*02d6*/ 	.byte	0x3f
	.zero		1


	//   ....[36]....
        /*02d8*/ 	.word	0x000093e0
        /*02dc*/ 	.word	0x00000013
        /*02e0*/ 	.word	0x00000008
        /*02e4*/ 	.short	0x010a
        /*02e6*/ 	.byte	0x3f
	.zero		1


	//   ....[37]....
        /*02e8*/ 	.word	0x000094b0
        /*02ec*/ 	.word	0x00000013
        /*02f0*/ 	.word	0x00000028
        /*02f4*/ 	.short	0x010a
        /*02f6*/ 	.byte	0x3f
	.zero		1


	//   ....[38]....
        /*02f8*/ 	.word	0x00009590
        /*02fc*/ 	.word	0x00000005
        /*0300*/ 	.word	0x00000000
        /*0304*/ 	.short	0x010a
        /*0306*/ 	.byte	0x3f
	.zero		1


	//   ....[39]....
        /*0308*/ 	.word	0x000095e0
        /*030c*/ 	.word	0x00000007
        /*0310*/ 	.word	0x00000000
        /*0314*/ 	.short	0x010a
        /*0316*/ 	.byte	0x3f
	.zero		1


	//   ....[40]....
        /*0318*/ 	.word	0x00009630
        /*031c*/ 	.word	0x00000008
        /*0320*/ 	.word	0x00000000
        /*0324*/ 	.short	0x010a
        /*0326*/ 	.byte	0x3f
	.zero		1


	//   ....[41]....
        /*0328*/ 	.word	0x00009680
        /*032c*/ 	.word	0x0000000b
        /*0330*/ 	.word	0x00000000
        /*0334*/ 	.short	0x010a
        /*0336*/ 	.byte	0x3f
	.zero		1


	//----- nvinfo : EIATTR_NUM_MBARRIERS
	.align		4
.L_28:
        /*0338*/ 	.byte	0x03, 0x38
        /*033a*/ 	.short	0x0010


	//----- nvinfo : EIATTR_EXIT_INSTR_OFFSETS
	.align		4
        /*033c*/ 	.byte	0x04, 0x1c
        /*033e*/ 	.short	(.L_30 - .L_29)


	//   ....[0]....
.L_29:
        /*0340*/ 	.word	0x00001340


	//   ....[1]....
        /*0344*/ 	.word	0x000013a0


	//   ....[2]....
        /*0348*/ 	.word	0x00008220


	//   ....[3]....
        /*034c*/ 	.word	0x00008250


	//   ....[4]....
        /*0350*/ 	.word	0x000092a0


	//----- nvinfo : EIATTR_MAX_THREADS
	.align		4
.L_30:
        /*0354*/ 	.byte	0x04, 0x05
        /*0356*/ 	.short	(.L_32 - .L_31)
.L_31:
        /*0358*/ 	.word	0x00000180
        /*035c*/ 	.word	0x00000001
        /*0360*/ 	.word	0x00000001


	//----- nvinfo : EIATTR_CRS_STACK_SIZE
	.align		4
.L_32:
        /*0364*/ 	.byte	0x04, 0x1e
        /*0366*/ 	.short	(.L_34 - .L_33)
.L_33:
        /*0368*/ 	.word	0x00000000


	//----- nvinfo : EIATTR_CBANK_PARAM_SIZE
	.align		4
.L_34:
        /*036c*/ 	.byte	0x03, 0x19
        /*036e*/ 	.short	0x0470


	//----- nvinfo : EIATTR_PARAM_CBANK
	.align		4
        /*0370*/ 	.byte	0x04, 0x0a
        /*0372*/ 	.short	(.L_36 - .L_35)
	.align		4
.L_35:
        /*0374*/ 	.word	index@(.nv.constant0._ZN7cutlass13device_kernelINS_4gemm6kernel13GemmUniversalIN4cute5tupleIJiiiiEEENS1_10collective13CollectiveMmaINS1_37MainloopSm90TmaGmmaWarpSpecializedFP8ILi5ENS5_IJNS4_1CILi1EEENSA_ILi2EEESB_EEENS1_32KernelTmaWarpSpecializedPingpongEEENS5_IJNSA_ILi64EEENSA_ILi128EEESH_EEENS_12float_e4m3_tENS5_IJlSB_lEEESJ_SK_NS4_8TiledMMAINS4_8MMA_AtomIJNS4_4SM904GMMA31MMA_64x128x32_F32E4M3E4M3_SS_TNILNSO_7ScaleInE1ELSQ_1EEEEEENS4_6LayoutINS5_IJSB_SB_SB_EEENS5_IJNSA_ILi0EEESV_SV_EEEEENS5_IJNS4_10UnderscoreESY_SY_EEEEENS4_23SM90_TMA_LOAD_MULTICASTENS4_14ComposedLayoutINS4_7SwizzleILi3ELi4ELi3EEENS4_18smem_ptr_flag_bitsILi8EEENST_INS5_IJNSA_ILi8EEESH_EEENS5_IJSH_SB_EEEEEEEvNS4_8identityENS4_13SM90_TMA_LOADES1B_vS1C_EENS_8epilogue10collective6detail29Sm90TmaWarpSpecializedAdapterINS1G_15DefaultEpilogueISJ_SK_SK_NS1F_6thread17LinearCombinationISJ_Li1EffLNS1K_9ScaleType4KindE0ELNS_15FloatRoundStyleE2ESJ_EENS1_15EpilogueDefaultEEEEEvvEEEEvNT_6ParamsE)
        /*0378*/ 	.short	0x0210
        /*037a*/ 	.short	0x0470


	//----- nvinfo : EIATTR_SW_WAR
	.align		4
.L_36:
        /*037c*/ 	.byte	0x04, 0x36
        /*037e*/ 	.short	(.L_38 - .L_37)
.L_37:
        /*0380*/ 	.word	0x00000008
.L_38:


//--------------------- .nv.callgraph             --------------------------
	.section	.nv.callgraph,"",@"SHT_CUDA_CALLGRAPH"
	.align	4
	.sectionentsize	8
	.align		4
        /*0000*/ 	.word	0x00000000
	.align		4
        /*0004*/ 	.word	0xffffffff
	.align		4
        /*0008*/ 	.word	0x00000000
	.align		4
        /*000c*/ 	.word	0xfffffffe
	.align		4
        /*0010*/ 	.word	0x00000000
	.align		4
        /*0014*/ 	.word	0xfffffffd
	.align		4
        /*0018*/ 	.word	0x00000000
	.align		4
        /*001c*/ 	.word	0xfffffffc


//--------------------- .nv.constant4             --------------------------
	.section	.nv.constant4,"a",@progbits
	.align	8
	.align		8
.nv.constant4:
        /*0000*/ 	.dword	_ZN39_INTERNAL_c88b6ad1_4_k_cu_db90ca2a_30914cuda3std3__45__cpo5beginE
	.align		8
        /*0008*/ 	.dword	_ZN39_INTERNAL_c88b6ad1_4_k_cu_db90ca2a_30914cuda3std3__45__cpo3endE
	.align		8
        /*0010*/ 	.dword	_ZN39_INTERNAL_c88b6ad1_4_k_cu_db90ca2a_30914cuda3std3__45__cpo6cbeginE
	.align		8
        /*0018*/ 	.dword	_ZN39_INTERNAL_c88b6ad1_4_k_cu_db90ca2a_30914cuda3std3__45__cpo4cendE
	.align		8
        /*0020*/ 	.dword	_ZN39_INTERNAL_c88b6ad1_4_k_cu_db90ca2a_30914cuda3std3__441_GLOBAL__N__c88b6ad1_4_k_cu_db90ca2a_30916ignoreE
	.align		8
        /*0028*/ 	.dword	_ZN39_INTERNAL_c88b6ad1_4_k_cu_db90ca2a_30914cuda3std3__419piecewise_constructE
	.align		8
        /*0030*/ 	.dword	_ZN39_INTERNAL_c88b6ad1_4_k_cu_db90ca2a_30914cuda3std3__48in_placeE
	.align		8
        /*0038*/ 	.dword	_ZN39_INTERNAL_c88b6ad1_4_k_cu_db90ca2a_30914cuda3std6ranges3__45__cpo4swapE
	.align		8
        /*0040*/ 	.dword	_ZN39_INTERNAL_c88b6ad1_4_k_cu_db90ca2a_30914cuda3std6ranges3__45__cpo9iter_moveE
	.align		8
        /*0048*/ 	.dword	_ZN39_INTERNAL_c88b6ad1_4_k_cu_db90ca2a_30914cute7productE
	.align		8
        /*0050*/ 	.dword	_ZN39_INTERNAL_c88b6ad1_4_k_cu_db90ca2a_30914cute1_E


//--------------------- .text._ZN7cutlass13device_kernelINS_4gemm6kernel13GemmUniversalIN4cute5tupleIJiiiiEEENS1_10collective13CollectiveMmaINS1_37MainloopSm90TmaGmmaWarpSpecializedFP8ILi5ENS5_IJNS4_1CILi1EEENSA_ILi2EEESB_EEENS1_32KernelTmaWarpSpecializedPingpongEEENS5_IJNSA_ILi64EEENSA_ILi128EEESH_EEENS_12float_e4m3_tENS5_IJlSB_lEEESJ_SK_NS4_8TiledMMAINS4_8MMA_AtomIJNS4_4SM904GMMA31MMA_64x128x32_F32E4M3E4M3_SS_TNILNSO_7ScaleInE1ELSQ_1EEEEEENS4_6LayoutINS5_IJSB_SB_SB_EEENS5_IJNSA_ILi0EEESV_SV_EEEEENS5_IJNS4_10UnderscoreESY_SY_EEEEENS4_23SM90_TMA_LOAD_MULTICASTENS4_14ComposedLayoutINS4_7SwizzleILi3ELi4ELi3EEENS4_18smem_ptr_flag_bitsILi8EEENST_INS5_IJNSA_ILi8EEESH_EEENS5_IJSH_SB_EEEEEEEvNS4_8identityENS4_13SM90_TMA_LOADES1B_vS1C_EENS_8epilogue10collective6detail29Sm90TmaWarpSpecializedAdapterINS1G_15DefaultEpilogueISJ_SK_SK_NS1F_6thread17LinearCombinationISJ_Li1EffLNS1K_9ScaleType4KindE0ELNS_15FloatRoundStyleE2ESJ_EENS1_15EpilogueDefaultEEEEEvvEEEEvNT_6ParamsE --------------------------
	.section	.text._ZN7cutlass13device_kernelINS_4gemm6kernel13GemmUniversalIN4cute5tupleIJiiiiEEENS1_10collective13CollectiveMmaINS1_37MainloopSm90TmaGmmaWarpSpecializedFP8ILi5ENS5_IJNS4_1CILi1EEENSA_ILi2EEESB_EEENS1_32KernelTmaWarpSpecializedPingpongEEENS5_IJNSA_ILi64EEENSA_ILi128EEESH_EEENS_12float_e4m3_tENS5_IJlSB_lEEESJ_SK_NS4_8TiledMMAINS4_8MMA_AtomIJNS4_4SM904GMMA31MMA_64x128x32_F32E4M3E4M3_SS_TNILNSO_7ScaleInE1ELSQ_1EEEEEENS4_6LayoutINS5_IJSB_SB_SB_EEENS5_IJNSA_ILi0EEESV_SV_EEEEENS5_IJNS4_10UnderscoreESY_SY_EEEEENS4_23SM90_TMA_LOAD_MULTICASTENS4_14ComposedLayoutINS4_7SwizzleILi3ELi4ELi3EEENS4_18smem_ptr_flag_bitsILi8EEENST_INS5_IJNSA_ILi8EEESH_EEENS5_IJSH_SB_EEEEEEEvNS4_8identityENS4_13SM90_TMA_LOADES1B_vS1C_EENS_8epilogue10collective6detail29Sm90TmaWarpSpecializedAdapterINS1G_15DefaultEpilogueISJ_SK_SK_NS1F_6thread17LinearCombinationISJ_Li1EffLNS1K_9ScaleType4KindE0ELNS_15FloatRoundStyleE2ESJ_EENS1_15EpilogueDefaultEEEEEvvEEEEvNT_6ParamsE,"ax",@progbits
	.align	128
.text._ZN7cutlass13device_kernelINS_4gemm6kernel13GemmUniversalIN4cute5tupleIJiiiiEEENS1_10collective13CollectiveMmaINS1_37MainloopSm90TmaGmmaWarpSpecializedFP8ILi5ENS5_IJNS4_1CILi1EEENSA_ILi2EEESB_EEENS1_32KernelTmaWarpSpecializedPingpongEEENS5_IJNSA_ILi64EEENSA_ILi128EEESH_EEENS_12float_e4m3_tENS5_IJlSB_lEEESJ_SK_NS4_8TiledMMAINS4_8MMA_AtomIJNS4_4SM904GMMA31MMA_64x128x32_F32E4M3E4M3_SS_TNILNSO_7ScaleInE1ELSQ_1EEEEEENS4_6LayoutINS5_IJSB_SB_SB_EEENS5_IJNSA_ILi0EEESV_SV_EEEEENS5_IJNS4_10UnderscoreESY_SY_EEEEENS4_23SM90_TMA_LOAD_MULTICASTENS4_14ComposedLayoutINS4_7SwizzleILi3ELi4ELi3EEENS4_18smem_ptr_flag_bitsILi8EEENST_INS5_IJNSA_ILi8EEESH_EEENS5_IJSH_SB_EEEEEEEvNS4_8identityENS4_13SM90_TMA_LOADES1B_vS1C_EENS_8epilogue10collective6detail29Sm90TmaWarpSpecializedAdapterINS1G_15DefaultEpilogueISJ_SK_SK_NS1F_6thread17LinearCombinationISJ_Li1EffLNS1K_9ScaleType4KindE0ELNS_15FloatRoundStyleE2ESJ_EENS1_15EpilogueDefaultEEEEEvvEEEEvNT_6ParamsE:
        .type           _ZN7cutlass13device_kernelINS_4gemm6kernel13GemmUniversalIN4cute5tupleIJiiiiEEENS1_10collective13CollectiveMmaINS1_37MainloopSm90TmaGmmaWarpSpecializedFP8ILi5ENS5_IJNS4_1CILi1EEENSA_ILi2EEESB_EEENS1_32KernelTmaWarpSpecializedPingpongEEENS5_IJNSA_ILi64EEENSA_ILi128EEESH_EEENS_12float_e4m3_tENS5_IJlSB_lEEESJ_SK_NS4_8TiledMMAINS4_8MMA_AtomIJNS4_4SM904GMMA31MMA_64x128x32_F32E4M3E4M3_SS_TNILNSO_7ScaleInE1ELSQ_1EEEEEENS4_6LayoutINS5_IJSB_SB_SB_EEENS5_IJNSA_ILi0EEESV_SV_EEEEENS5_IJNS4_10UnderscoreESY_SY_EEEEENS4_23SM90_TMA_LOAD_MULTICASTENS4_14ComposedLayoutINS4_7SwizzleILi3ELi4ELi3EEENS4_18smem_ptr_flag_bitsILi8EEENST_INS5_IJNSA_ILi8EEESH_EEENS5_IJSH_SB_EEEEEEEvNS4_8identityENS4_13SM90_TMA_LOADES1B_vS1C_EENS_8epilogue10collective6detail29Sm90TmaWarpSpecializedAdapterINS1G_15DefaultEpilogueISJ_SK_SK_NS1F_6thread17LinearCombinationISJ_Li1EffLNS1K_9ScaleType4KindE0ELNS_15FloatRoundStyleE2ESJ_EENS1_15EpilogueDefaultEEEEEvvEEEEvNT_6ParamsE,@function
        .size           _ZN7cutlass13device_kernelINS_4gemm6kernel13GemmUniversalIN4cute5tupleIJiiiiEEENS1_10collective13CollectiveMmaINS1_37MainloopSm90TmaGmmaWarpSpecializedFP8ILi5ENS5_IJNS4_1CILi1EEENSA_ILi2EEESB_EEENS1_32KernelTmaWarpSpecializedPingpongEEENS5_IJNSA_ILi64EEENSA_ILi128EEESH_EEENS_12float_e4m3_tENS5_IJlSB_lEEESJ_SK_NS4_8TiledMMAINS4_8MMA_AtomIJNS4_4SM904GMMA31MMA_64x128x32_F32E4M3E4M3_SS_TNILNSO_7ScaleInE1ELSQ_1EEEEEENS4_6LayoutINS5_IJSB_SB_SB_EEENS5_IJNSA_ILi0EEESV_SV_EEEEENS5_IJNS4_10UnderscoreESY_SY_EEEEENS4_23SM90_TMA_LOAD_MULTICASTENS4_14ComposedLayoutINS4_7SwizzleILi3ELi4ELi3EEENS4_18smem_ptr_flag_bitsILi8EEENST_INS5_IJNSA_ILi8EEESH_EEENS5_IJSH_SB_EEEEEEEvNS4_8identityENS4_13SM90_TMA_LOADES1B_vS1C_EENS_8epilogue10collective6detail29Sm90TmaWarpSpecializedAdapterINS1G_15DefaultEpilogueISJ_SK_SK_NS1F_6thread17LinearCombinationISJ_Li1EffLNS1K_9ScaleType4KindE0ELNS_15FloatRoundStyleE2ESJ_EENS1_15EpilogueDefaultEEEEEvvEEEEvNT_6ParamsE,(.L_x_210 - _ZN7cutlass13device_kernelINS_4gemm6kernel13GemmUniversalIN4cute5tupleIJiiiiEEENS1_10collective13CollectiveMmaINS1_37MainloopSm90TmaGmmaWarpSpecializedFP8ILi5ENS5_IJNS4_1CILi1EEENSA_ILi2EEESB_EEENS1_32KernelTmaWarpSpecializedPingpongEEENS5_IJNSA_ILi64EEENSA_ILi128EEESH_EEENS_12float_e4m3_tENS5_IJlSB_lEEESJ_SK_NS4_8TiledMMAINS4_8MMA_AtomIJNS4_4SM904GMMA31MMA_64x128x32_F32E4M3E4M3_SS_TNILNSO_7ScaleInE1ELSQ_1EEEEEENS4_6LayoutINS5_IJSB_SB_SB_EEENS5_IJNSA_ILi0EEESV_SV_EEEEENS5_IJNS4_10UnderscoreESY_SY_EEEEENS4_23SM90_TMA_LOAD_MULTICASTENS4_14ComposedLayoutINS4_7SwizzleILi3ELi4ELi3EEENS4_18smem_ptr_flag_bitsILi8EEENST_INS5_IJNSA_ILi8EEESH_EEENS5_IJSH_SB_EEEEEEEvNS4_8identityENS4_13SM90_TMA_LOADES1B_vS1C_EENS_8epilogue10collective6detail29Sm90TmaWarpSpecializedAdapterINS1G_15DefaultEpilogueISJ_SK_SK_NS1F_6thread17LinearCombinationISJ_Li1EffLNS1K_9ScaleType4KindE0ELNS_15FloatRoundStyleE2ESJ_EENS1_15EpilogueDefaultEEEEEvvEEEEvNT_6ParamsE)
        .other          _ZN7cutlass13device_kernelINS_4gemm6kernel13GemmUniversalIN4cute5tupleIJiiiiEEENS1_10collective13CollectiveMmaINS1_37MainloopSm90TmaGmmaWarpSpecializedFP8ILi5ENS5_IJNS4_1CILi1EEENSA_ILi2EEESB_EEENS1_32KernelTmaWarpSpecializedPingpongEEENS5_IJNSA_ILi64EEENSA_ILi128EEESH_EEENS_12float_e4m3_tENS5_IJlSB_lEEESJ_SK_NS4_8TiledMMAINS4_8MMA_AtomIJNS4_4SM904GMMA31MMA_64x128x32_F32E4M3E4M3_SS_TNILNSO_7ScaleInE1ELSQ_1EEEEEENS4_6LayoutINS5_IJSB_SB_SB_EEENS5_IJNSA_ILi0EEESV_SV_EEEEENS5_IJNS4_10UnderscoreESY_SY_EEEEENS4_23SM90_TMA_LOAD_MULTICASTENS4_14ComposedLayoutINS4_7SwizzleILi3ELi4ELi3EEENS4_18smem_ptr_flag_bitsILi8EEENST_INS5_IJNSA_ILi8EEESH_EEENS5_IJSH_SB_EEEEEEEvNS4_8identityENS4_13SM90_TMA_LOADES1B_vS1C_EENS_8epilogue10collective6detail29Sm90TmaWarpSpecializedAdapterINS1G_15DefaultEpilogueISJ_SK_SK_NS1F_6thread17LinearCombinationISJ_Li1EffLNS1K_9ScaleType4KindE0ELNS_15FloatRoundStyleE2ESJ_EENS1_15EpilogueDefaultEEEEEvvEEEEvNT_6ParamsE,@"STO_CUDA_ENTRY STV_DEFAULT"
_ZN7cutlass13device_kernelINS_4gemm6kernel13GemmUniversalIN4cute5tupleIJiiiiEEENS1_10collective13CollectiveMmaINS1_37MainloopSm90TmaGmmaWarpSpecializedFP8ILi5ENS5_IJNS4_1CILi1EEENSA_ILi2EEESB_EEENS1_32KernelTmaWarpSpecializedPingpongEEENS5_IJNSA_ILi64EEENSA_ILi128EEESH_EEENS_12float_e4m3_tENS5_IJlSB_lEEESJ_SK_NS4_8TiledMMAINS4_8MMA_AtomIJNS4_4SM904GMMA31MMA_64x128x32_F32E4M3E4M3_SS_TNILNSO_7ScaleInE1ELSQ_1EEEEEENS4_6LayoutINS5_IJSB_SB_SB_EEENS5_IJNSA_ILi0EEESV_SV_EEEEENS5_IJNS4_10UnderscoreESY_SY_EEEEENS4_23SM90_TMA_LOAD_MULTICASTENS4_14ComposedLayoutINS4_7SwizzleILi3ELi4ELi3EEENS4_18smem_ptr_flag_bitsILi8EEENST_INS5_IJNSA_ILi8EEESH_EEENS5_IJSH_SB_EEEEEEEvNS4_8identityENS4_13SM90_TMA_LOADES1B_vS1C_EENS_8epilogue10collective6detail29Sm90TmaWarpSpecializedAdapterINS1G_15DefaultEpilogueISJ_SK_SK_NS1F_6thread17LinearCombinationISJ_Li1EffLNS1K_9ScaleType4KindE0ELNS_15FloatRoundStyleE2ESJ_EENS1_15EpilogueDefaultEEEEEvvEEEEvNT_6ParamsE:
[----:B------:R-:W-:Y:S01]  /*0000*/  LDC R1, c[0x0][0x28] ;  /* 0x00000a00ff017b82 */ /* 0x000fe20000000800 */
[----:B------:R-:W0:Y:S01]  /*0010*/  S2R R16, SR_TID.X ;  /* 0x0000000000107919 */ /* 0x000e220000002100 */
[----:B------:R-:W-:Y:S01]  /*0020*/  ELECT P0, URZ, PT ;  /* 0x00000000003f782f */ /* 0x000fe20003800000 */
[----:B------:R-:W-:Y:S01]  /*0030*/  BSSY B0, `(.L_x_0) ;  /* 0x000000f000007945 */ /* 0x000fe20003800000 */
[--C-:B0-----:R-:W-:Y:S02]  /*0040*/  SHF.R.U32.HI R0, RZ, 0x5, R16.reuse ;  /* 0x00000005ff007819 */ /* 0x101fe40000011610 */
[----:B------:R-:W-:-:S03]  /*0050*/  SHF.R.U32.HI R4, RZ, 0x7, R16 ;  /* 0x00000007ff047819 */ /* 0x000fc60000011610 */
[----:B------:R-:W0:Y:S04]  /*0060*/  SHFL.IDX PT, R2, R0, RZ, 0x1f ;  /* 0x00001fff00027589 */ /* 0x000e2800000e0000 */
[----:B------:R1:W2:Y:S01]  /*0070*/  SHFL.IDX PT, R5, R4, RZ, 0x1f ;  /* 0x00001fff04057589 */ /* 0x0002a200000e0000 */
[----:B0-----:R-:W-:-:S13]  /*0080*/  ISETP.NE.OR P0, PT, R2, RZ, !P0 ;  /* 0x000000ff0200720c */ /* 0x001fda0004705670 */
[----:B-12---:R-:W-:Y:S05]  /*0090*/  @P0 BRA `(.L_x_1) ;  /* 0x0000000000200947 */ /* 0x006fea0003800000 */
[----:B------:R-:W-:Y:S02]  /*00a0*/  ULDC.64 UR4, c[0x0][0x198] ;  /* 0x0000660000047ab9 */ /* 0x000fe40000000a00 */
[----:B------:R-:W-:Y:S02]  /*00b0*/  UIADD3 UR6, UP0, UR4, 0xf0, URZ ;  /* 0x000000f004067890 */ /* 0x000fe4000ff1e03f */
[----:B------:R-:W-:Y:S02]  /*00c0*/  UIADD3 UR4, UP1, UR4, 0x1f0, URZ ;  /* 0x000001f004047890 */ /* 0x000fe4000ff3e03f */
[----:B------:R-:W-:Y:S02]  /*00d0*/  UIADD3.X UR7, URZ, UR5, URZ, UP0, !UPT ;  /* 0x000000053f077290 */ /* 0x000fe400087fe43f */
[----:B------:R-:W-:-:S07]  /*00e0*/  UIADD3.X UR5, URZ, UR5, URZ, UP1, !UPT ;  /* 0x000000053f057290 */ /* 0x000fce0008ffe43f */
[----:B------:R0:W-:Y:S02]  /*00f0*/  UTMACCTL.PF [UR6] ;  /* 0x00000000060079b9 */ /* 0x0001e40008040000 */
[----:B------:R0:W-:Y:S02]  /*0100*/  UTMACCTL.PF [UR4] ;  /* 0x00000000040079b9 */ /* 0x0001e40008040000 */
[----:B0-----:R-:W-:Y:S01]  /*0110*/  NOP ;  /* 0x0000000000007918 */ /* 0x001fe20000000000 */
.L_x_1:
[----:B------:R-:W-:Y:S05]  /*0120*/  BSYNC B0 ;  /* 0x0000000000007941 */ /* 0x000fea0003800000 */
.L_x_0:
[----:B------:R-:W0:Y:S01]  /*0130*/  SHFL.IDX PT, R6, R0, RZ, 0x1f ;  /* 0x00001fff00067589 */ /* 0x000e2200000e0000 */
[----:B------:R-:W-:Y:S02]  /*0140*/  SHF.R.S32.HI R3, RZ, 0x1f, R16 ;  /* 0x0000001fff037819 */ /* 0x000fe40000011410 */
[----:B0-----:R-:W-:-:S13]  /*0150*/  ISETP.NE.AND P0, PT, R6, RZ, PT ;  /* 0x000000ff0600720c */ /* 0x001fda0003f05270 */
[----:B------:R-:W-:Y:S05]  /*0160*/  @P0 BRA `(.L_x_2) ;  /* 0x0000000000600947 */ /* 0x000fea0003800000 */
[----:B------:R-:W0:Y:S01]  /*0170*/  S2UR UR8, SR_CgaCtaId ;  /* 0x00000000000879c3 */ /* 0x000e220000008800 */
[----:B------:R-:W-:Y:S01]  /*0180*/  UMOV UR4, 0x400 ;  /* 0x0000040000047882 */ /* 0x000fe20000000000 */
[----:B------:R-:W-:Y:S01]  /*0190*/  UMOV UR5, 0x1 ;  /* 0x0000000100057882 */ /* 0x000fe20000000000 */
[----:B------:R-:W-:Y:S01]  /*01a0*/  UMOV UR6, 0x2 ;  /* 0x0000000200067882 */ /* 0x000fe20000000000 */
[----:B------:R-:W-:Y:S01]  /*01b0*/  ELECT P0, URZ, PT ;  /* 0x00000000003f782f */ /* 0x000fe20003800000 */
[----:B------:R-:W-:-:S04]  /*01c0*/  UIADD3 UR6, -UR6, 0x100000, URZ ;  /* 0x0010000006067890 */ /* 0x000fc8000fffe13f */
[----:B------:R-:W-:Y:S02]  /*01d0*/  USHF.L.U32 UR7, UR6, 0xb, URZ ;  /* 0x0000000b06077899 */ /* 0x000fe4000800063f */
[----:B------:R-:W-:Y:S02]  /*01e0*/  USHF.L.U32 UR6, UR6, 0x1, URZ ;  /* 0x0000000106067899 */ /* 0x000fe4000800063f */
[----:B0-----:R-:W-:Y:S02]  /*01f0*/  ULEA UR8, UR8, UR4, 0x18 ;  /* 0x0000000408087291 */ /* 0x001fe4000f8ec03f */
[----:B------:R-:W-:-:S04]  /*0200*/  UIADD3 UR4, -UR5, 0x100000, URZ ;  /* 0x0010000005047890 */ /* 0x000fc8000fffe13f */
[----:B------:R-:W-:Y:S02]  /*0210*/  USHF.L.U32 UR5, UR4, 0xb, URZ ;  /* 0x0000000b04057899 */ /* 0x000fe4000800063f */
[----:B------:R-:W-:Y:S01]  /*0220*/  USHF.L.U32 UR4, UR4, 0x1, URZ ;  /* 0x0000000104047899 */ /* 0x000fe2000800063f */
[----:B------:R-:W0:Y:S11]  /*0230*/  FENCE.VIEW.ASYNC.S ;  /* 0x00000000000073c6 */ /* 0x000e360000000000 */
[----:B0-----:R0:W1:Y:S01]  /*0240*/  SYNCS.EXCH.64 URZ, [UR8], UR4 ;  /* 0x00000004083f75b2 */ /* 0x0010620008000100 */
[----:B------:R0:W2:Y:S01]  /*0250*/  SYNCS.EXCH.64 URZ, [UR8+0x28], UR6 ;  /* 0x00002806083f75b2 */ /* 0x0000a20008000100 */
[----:B------:R0:W3:Y:S01]  /*0260*/  SYNCS.EXCH.64 URZ, [UR8+0x8], UR4 ;  /* 0x00000804083f75b2 */ /* 0x0000e20008000100 */
[----:B------:R0:W4:Y:S01]  /*0270*/  SYNCS.EXCH.64 URZ, [UR8+0x30], UR6 ;  /* 0x00003006083f75b2 */ /* 0x0001220008000100 */
[----:B------:R0:W0:Y:S01]  /*0280*/  SYNCS.EXCH.64 URZ, [UR8+0x10], UR4 ;  /* 0x00001004083f75b2 */ /* 0x0000220008000100 */
[----:B------:R0:W0:Y:S01]  /*0290*/  SYNCS.EXCH.64 URZ, [UR8+0x38], UR6 ;  /* 0x00003806083f75b2 */ /* 0x0000220008000100 */
[----:B------:R0:W0:Y:S01]  /*02a0*/  SYNCS.EXCH.64 URZ, [UR8+0x18], UR4 ;  /* 0x00001804083f75b2 */ /* 0x0000220008000100 */
[----:B------:R0:W0:Y:S01]  /*02b0*/  SYNCS.EXCH.64 URZ, [UR8+0x40], UR6 ;  /* 0x00004006083f75b2 */ /* 0x0000220008000100 */
[----:B------:R0:W0:Y:S01]  /*02c0*/  SYNCS.EXCH.64 URZ, [UR8+0x20], UR4 ;  /* 0x00002004083f75b2 */ /* 0x0000220008000100 */
[----:B------:R0:W0:Y:S01]  /*02d0*/  SYNCS.EXCH.64 URZ, [UR8+0x48], UR6 ;  /* 0x00004806083f75b2 */ /* 0x0000220008000100 */
[----:B------:R-:W-:Y:S01]  /*02e0*/  NOP ;  /* 0x0000000000007918 */ /* 0x000fe20000000000 */
.L_x_2:
[----:B------:R-:W5:Y:S01]  /*02f0*/  SHFL.IDX PT, R10, R0, RZ, 0x1f ;  /* 0x00001fff000a7589 */ /* 0x000f6200000e0000 */
[----:B------:R-:W-:Y:S01]  /*0300*/  LEA.HI R3, R3, R16, RZ, 0x7 ;  /* 0x0000001003037211 */ /* 0x000fe200078f38ff */
[----:B------:R-:W1:Y:S01]  /*0310*/  S2UR UR13, SR_CTAID.X ;  /* 0x00000000000d79c3 */ /* 0x000e620000002500 */
[----:B------:R-:W-:Y:S01]  /*0320*/  ELECT P0, URZ, PT ;  /* 0x00000000003f782f */ /* 0x000fe20003800000 */
[----:B------:R-:W2:Y:S01]  /*0330*/  SHFL.IDX PT, R9, R0, RZ, 0x1f ;  /* 0x00001fff00097589 */ /* 0x000ea200000e0000 */
[----:B------:R-:W-:Y:S02]  /*0340*/  LOP3.LUT R3, R3, 0xffffff80, RZ, 0xc0, !PT ;  /* 0xffffff8003037812 */ /* 0x000fe400078ec0ff */
[----:B------:R-:W-:Y:S01]  /*0350*/  ELECT P1, URZ, PT ;  /* 0x00000000003f782f */ /* 0x000fe20003820000 */
[----:B------:R-:W-:Y:S01]  /*0360*/  NOP ;  /* 0x0000000000007918 */ /* 0x000fe20000000000 */
[----:B------:R-:W3:Y:S01]  /*0370*/  S2R R12, SR_CTAID.Y ;  /* 0x00000000000c7919 */ /* 0x000ee20000002600 */
[----:B0-----:R-:W-:Y:S01]  /*0380*/  ULDC UR4, c[0x0][0x150] ;  /* 0x0000540000047ab9 */ /* 0x001fe20000000800 */
[----:B------:R-:W-:Y:S01]  /*0390*/  IMAD.IADD R14, R16, 0x1, -R3 ;  /* 0x00000001100e7824 */ /* 0x000fe200078e0a03 */
[----:B------:R-:W0:Y:S01]  /*03a0*/  LDC R25, c[0x0][0x148] ;  /* 0x00005200ff197b82 */ /* 0x000e220000000800 */
[----:B------:R3:W4:Y:S01]  /*03b0*/  SHFL.IDX PT, R11, R4, RZ, 0x1f ;  /* 0x00001fff040b7589 */ /* 0x00072200000e0000 */
[----:B------:R-:W-:Y:S01]  /*03c0*/  UMOV UR12, 0x80 ;  /* 0x00000080000c7882 */ /* 0x000fe20000000000 */
[----:B------:R-:W-:Y:S01]  /*03d0*/  NOP ;  /* 0x0000000000007918 */ /* 0x000fe20000000000 */
[----:B------:R-:W-:Y:S01]  /*03e0*/  SHF.R.S32.HI R23, RZ, 0x1f, R14 ;  /* 0x0000001fff177819 */ /* 0x000fe2000001140e */
[C---:B------:R-:W-:Y:S01]  /*03f0*/  VIADD R38, R5.reuse, 0xffffffff ;  /* 0xffffffff05267836 */ /* 0x040fe20000000000 */
[----:B------:R-:W-:-:S02]  /*0400*/  ISETP.NE.AND P2, PT, R5, RZ, PT ;  /* 0x000000ff0500720c */ /* 0x000fc40003f45270 */
[----:B------:R-:W-:Y:S02]  /*0410*/  LEA.HI R3, R23, R14, RZ, 0x3 ;  /* 0x0000000e17037211 */ /* 0x000fe400078f18ff */
[----:B------:R-:W-:Y:S02]  /*0420*/  ISETP.GE.U32.AND P5, PT, R38, 0x2, PT ;  /* 0x000000022600780c */ /* 0x000fe40003fa6070 */
[--C-:B------:R-:W-:Y:S02]  /*0430*/  SHF.R.S32.HI R7, RZ, 0x3, R3.reuse ;  /* 0x00000003ff077819 */ /* 0x100fe40000011403 */
[----:B-----5:R-:W-:Y:S02]  /*0440*/  ISETP.NE.OR P0, PT, R10, RZ, !P0 ;  /* 0x000000ff0a00720c */ /* 0x020fe40004705670 */
[----:B------:R-:W-:Y:S01]  /*0450*/  SHF.R.S32.HI R8, RZ, 0x1f, R3 ;  /* 0x0000001fff087819 */ /* 0x000fe20000011403 */
[----:B------:R-:W5:Y:S01]  /*0460*/  LDC R10, c[0x0][0x140] ;  /* 0x00005000ff0a7b82 */ /* 0x000f620000000800 */
[----:B--2---:R-:W-:-:S02]  /*0470*/  ISETP.NE.OR P1, PT, R9, RZ, !P1 ;  /* 0x000000ff0900720c */ /* 0x004fc40004f25670 */
[----:B------:R-:W-:Y:S02]  /*0480*/  LEA.HI R8, R8, R7, RZ, 0x2 ;  /* 0x0000000708087211 */ /* 0x000fe400078f10ff */
[----:B-1----:R-:W-:Y:S02]  /*0490*/  I2FP.F32.U32 R0, UR13 ;  /* 0x0000000d00007c45 */ /* 0x002fe40008201000 */
[----:B------:R-:W-:Y:S01]  /*04a0*/  LOP3.LUT R8, R8, 0xfffffffc, RZ, 0xc0, !PT ;  /* 0xfffffffc08087812 */ /* 0x000fe200078ec0ff */
[----:B------:R-:W1:Y:S01]  /*04b0*/  LDC R9, c[0x0][0x144] ;  /* 0x00005100ff097b82 */ /* 0x000e620000000800 */
[----:B------:R-:W-:Y:S01]  /*04c0*/  SHF.R.S32.HI R3, RZ, 0x1f, R2 ;  /* 0x0000001fff037819 */ /* 0x000fe20000011402 */
[----:B------:R-:W-:Y:S01]  /*04d0*/  VOTEU.ALL UP0, P0 ;  /* 0x00000000003f7886 */ /* 0x000fe20000000000 */
[----:B------:R-:W-:Y:S01]  /*04e0*/  FMUL R0, R0, UR4 ;  /* 0x0000000400007c20 */ /* 0x000fe20008400000 */
[----:B---3--:R-:W-:Y:S01]  /*04f0*/  I2FP.F32.U32 R4, R12 ;  /* 0x0000000c00047245 */ /* 0x008fe20000201000 */
[----:B------:R-:W-:Y:S01]  /*0500*/  ULDC UR4, c[0x0][0x154] ;  /* 0x0000550000047ab9 */ /* 0x000fe20000000800 */
[----:B------:R-:W-:Y:S01]  /*0510*/  VOTEU.ALL UP1, P1 ;  /* 0x00000000003f7886 */ /* 0x000fe20000820000 */
[----:B------:R-:W-:Y:S01]  /*0520*/  IMAD.IADD R8, R7, 0x1, -R8 ;  /* 0x0000000107087824 */ /* 0x000fe200078e0a08 */
[----:B------:R-:W2:Y:S01]  /*0530*/  @!UP0 S2UR UR7, SR_CgaCtaId ;  /* 0x00000000000789c3 */ /* 0x000ea20000008800 */
[----:B------:R-:W-:Y:S01]  /*0540*/  SHF.R.S32.HI R7, RZ, 0x1f, R6 ;  /* 0x0000001fff077819 */ /* 0x000fe20000011406 */
[----:B------:R-:W-:Y:S01]  /*0550*/  FMUL R4, R4, UR4 ;  /* 0x0000000404047c20 */ /* 0x000fe20008400000 */
[----:B------:R-:W-:Y:S01]  /*0560*/  LEA.HI R3, R3, R2, RZ, 0x2 ;  /* 0x0000000203037211 */ /* 0x000fe200078f10ff */
[----:B------:R-:W3:Y:S01]  /*0570*/  F2I.U32.TRUNC.NTZ R0, R0 ;  /* 0x0000000000007305 */ /* 0x000ee2000020f000 */
[----:B------:R-:W-:Y:S01]  /*0580*/  LEA.HI R7, R7, R6, RZ, 0x2 ;  /* 0x0000000607077211 */ /* 0x000fe200078f10ff */
[----:B------:R-:W-:Y:S01]  /*0590*/  UMOV UR4, 0x20 ;  /* 0x0000002000047882 */ /* 0x000fe20000000000 */
[----:B------:R-:W-:Y:S01]  /*05a0*/  LOP3.LUT R3, R3, 0xfffffffc, RZ, 0xc0, !PT ;  /* 0xfffffffc03037812 */ /* 0x000fe200078ec0ff */
[----:B------:R-:W4:Y:S01]  /*05b0*/  @!UP1 S2UR UR10, SR_CgaCtaId ;  /* 0x00000000000a99c3 */ /* 0x000f220000008800 */
[----:B------:R-:W-:Y:S01]  /*05c0*/  LOP3.LUT R7, R7, 0x3ffffffc, RZ, 0xc0, !PT ;  /* 0x3ffffffc07077812 */ /* 0x000fe200078ec0ff */
[----:B------:R-:W-:Y:S01]  /*05d0*/  @!UP0 UMOV UR6, 0x400 ;  /* 0x0000040000068882 */ /* 0x000fe20000000000 */
[----:B------:R-:W-:-:S04]  /*05e0*/  @!UP0 UIADD3 UR4, -UR4, 0x100000, URZ ;  /* 0x0010000004048890 */ /* 0x000fc8000fffe13f */
[----:B------:R-:W-:Y:S02]  /*05f0*/  @!UP0 USHF.L.U32 UR5, UR4, 0xb, URZ ;  /* 0x0000000b04058899 */ /* 0x000fe4000800063f */
[----:B------:R-:W-:Y:S01]  /*0600*/  @!UP0 USHF.L.U32 UR4, UR4, 0x1, URZ ;  /* 0x0000000104048899 */ /* 0x000fe2000800063f */
[----:B------:R-:W0:Y:S01]  /*0610*/  F2I.U32.TRUNC.NTZ R4, R4 ;  /* 0x0000000400047305 */ /* 0x000e22000020f000 */
[----:B------:R-:W-:Y:S01]  /*0620*/  IMAD.IADD R17, R2, 0x1, -R3 ;  /* 0x0000000102117824 */ /* 0x000fe200078e0a03 */
[----:B------:R-:W-:Y:S01]  /*0630*/  @!UP1 UMOV UR9, 0x400 ;  /* 0x0000040000099882 */ /* 0x000fe20000000000 */
[----:B------:R-:W-:Y:S01]  /*0640*/  IMAD.IADD R7, R6, 0x1, -R7 ;  /* 0x0000000106077824 */ /* 0x000fe200078e0a07 */
[----:B-----5:R-:W-:Y:S01]  /*0650*/  ISETP.EQ.U32.AND P4, PT, R10, 0x1, PT ;  /* 0x000000010a00780c */ /* 0x020fe20003f82070 */
[----:B------:R-:W-:Y:S01]  /*0660*/  VOTEU.ALL UP2, P1 ;  /* 0x00000000003f7886 */ /* 0x000fe20000840000 */
[----:B------:R-:W-:Y:S01]  /*0670*/  VOTEU.ALL UP3, P1 ;  /* 0x00000000003f7886 */ /* 0x000fe20000860000 */
[----:B------:R-:W-:Y:S01]  /*0680*/  IMAD R7, R7, 0x4, R8 ;  /* 0x0000000407077824 */ /* 0x000fe200078e0208 */
[----:B------:R-:W-:Y:S01]  /*0690*/  VOTEU.ALL UP4, P1 ;  /* 0x00000000003f7886 */ /* 0x000fe20000880000 */
[----:B------:R-:W-:Y:S01]  /*06a0*/  VOTEU.ALL UP5, P1 ;  /* 0x00000000003f7886 */ /* 0x000fe200008a0000 */
[----:B------:R-:W-:Y:S01]  /*06b0*/  ISETP.NE.AND P1, PT, R17, 0x3, PT ;  /* 0x000000031100780c */ /* 0x000fe20003f25270 */
[----:B------:R-:W-:Y:S01]  /*06c0*/  IMAD.SHL.U32 R10, R7, 0x4, RZ ;  /* 0x00000004070a7824 */ /* 0x000fe200078e00ff */
[----:B--2---:R-:W-:Y:S01]  /*06d0*/  @!UP0 ULEA UR8, UR7, UR6, 0x18 ;  /* 0x0000000607088291 */ /* 0x004fe2000f8ec03f */
[----:B---3--:R-:W-:Y:S01]  /*06e0*/  IMAD.MOV R0, RZ, RZ, -R0 ;  /* 0x000000ffff007224 */ /* 0x008fe200078e0a00 */
[----:B------:R-:W-:-:S04]  /*06f0*/  @!UP1 UIADD3 UR6, -UR12, 0x100000, URZ ;  /* 0x001000000c069890 */ /* 0x000fc8000fffe13f */
[----:B------:R-:W-:Y:S02]  /*0700*/  @!UP1 USHF.L.U32 UR7, UR6, 0xb, URZ ;  /* 0x0000000b06079899 */ /* 0x000fe4000800063f */
[----:B------:R-:W-:Y:S01]  /*0710*/  @!UP1 USHF.L.U32 UR6, UR6, 0x1, URZ ;  /* 0x0000000106069899 */ /* 0x000fe2000800063f */
[----:B0-----:R-:W-:Y:S01]  /*0720*/  IMAD.MOV R24, RZ, RZ, -R4 ;  /* 0x000000ffff187224 */ /* 0x001fe200078e0a04 */
[----:B------:R-:W-:Y:S01]  /*0730*/  VOTEU.ALL UP0, P0 ;  /* 0x00000000003f7886 */ /* 0x000fe20000000000 */
[----:B------:R-:W-:Y:S01]  /*0740*/  LOP3.LUT R10, R7, 0xc, R10, 0x78, !PT ;  /* 0x0000000c070a7812 */ /* 0x000fe200078e780a */
[----:B-1----:R-:W-:Y:S01]  /*0750*/  IMAD R22, R9, R0, UR13 ;  /* 0x0000000d09167e24 */ /* 0x002fe2000f8e0200 */
[----:B------:R-:W-:Y:S01]  /*0760*/  ISETP.EQ.OR P1, PT, R17, RZ, !P1 ;  /* 0x000000ff1100720c */ /* 0x000fe20004f22670 */
[----:B----4-:R-:W-:Y:S01]  /*0770*/  @!UP1 ULEA UR9, UR10, UR9, 0x18 ;  /* 0x000000090a099291 */ /* 0x010fe2000f8ec03f */
[----:B------:R-:W-:Y:S01]  /*0780*/  IMAD R3, R25, R24, R12 ;  /* 0x0000001819037224 */ /* 0x000fe200078e020c */
[----:B------:R-:W-:Y:S01]  /*0790*/  VOTEU.ALL UP1, P0 ;  /* 0x00000000003f7886 */ /* 0x000fe20000020000 */
[----:B------:R-:W-:Y:S01]  /*07a0*/  LOP3.LUT P0, RZ, R14, 0x7, RZ, 0xc0, !PT ;  /* 0x000000070eff7812 */ /* 0x000fe2000780c0ff */
[----:B------:R-:W0:Y:S02]  /*07b0*/  FENCE.VIEW.ASYNC.S ;  /* 0x00000000000073c6 */ /* 0x000e240000000000 */
[----:B0-----:R0:W1:Y:S01]  /*07c0*/  @!UP0 SYNCS.EXCH.64 URZ, [UR8+0x80], UR4 ;  /* 0x00008004083f85b2 */ /* 0x0010620008000100 */
[----:B------:R-:W-:-:S02]  /*07d0*/  ISETP.EQ.AND P1, PT, R5, RZ, P1 ;  /* 0x000000ff0500720c */ /* 0x000fc40000f22270 */
[----:B------:R-:W-:Y:S02]  /*07e0*/  ISETP.NE.AND P3, PT, R3, R10, PT ;  /* 0x0000000a0300720c */ /* 0x000fe40003f65270 */
[----:B------:R-:W-:Y:S02]  /*07f0*/  ISETP.LT.U32.AND P0, PT, R10, 0x2, !P0 ;  /* 0x000000020a00780c */ /* 0x000fe40004701070 */
[----:B------:R-:W-:Y:S02]  /*0800*/  ISETP.EQ.OR P3, PT, R22, RZ, !P3 ;  /* 0x000000ff1600720c */ /* 0x000fe40005f62670 */
[----:B------:R-:W-:Y:S02]  /*0810*/  SEL R7, RZ, 0x1, !P1 ;  /* 0x00000001ff077807 */ /* 0x000fe40004800000 */
[----:B------:R-:W-:Y:S02]  /*0820*/  R2UR UR11, R11 ;  /* 0x000000000b0b72ca */ /* 0x000fe400000e0000 */
[----:B------:R-:W-:-:S02]  /*0830*/  PLOP3.LUT P0, PT, P0, P3, PT, 0x80, 0x0 ;  /* 0x000000000000781c */ /* 0x000fc40000707070 */
[----:B------:R-:W-:Y:S01]  /*0840*/  SEL R7, R7, 0x2, P5 ;  /* 0x0000000207077807 */ /* 0x000fe20002800000 */
[----:B------:R0:W2:Y:S01]  /*0850*/  @!UP1 SYNCS.EXCH.64 URZ, [UR8+0x88], UR4 ;  /* 0x00008804083f95b2 */ /* 0x0000a20008000100 */
[----:B------:R-:W-:Y:S01]  /*0860*/  NOP ;  /* 0x0000000000007918 */ /* 0x000fe20000000000 */
[----:B------:R0:W3:Y:S01]  /*0870*/  @!UP2 SYNCS.EXCH.64 URZ, [UR9+0x60], UR6 ;  /* 0x00006006093fa5b2 */ /* 0x0000e20008000100 */
[----:B------:R0:W4:Y:S01]  /*0880*/  @!UP3 SYNCS.EXCH.64 URZ, [UR9+0x68], UR6 ;  /* 0x00006806093fb5b2 */ /* 0x0001220008000100 */
[----:B------:R0:W0:Y:S01]  /*0890*/  @!UP4 SYNCS.EXCH.64 URZ, [UR9+0x70], UR6 ;  /* 0x00007006093fc5b2 */ /* 0x0000220008000100 */
[----:B------:R0:W0:Y:S01]  /*08a0*/  @!UP5 SYNCS.EXCH.64 URZ, [UR9+0x78], UR6 ;  /* 0x00007806093fd5b2 */ /* 0x0000220008000100 */
[----:B------:R-:W-:Y:S01]  /*08b0*/  NOP ;  /* 0x0000000000007918 */ /* 0x000fe20000000000 */
[----:B------:R-:W-:Y:S05]  /*08c0*/  @!P4 BRA `(.L_x_3) ;  /* 0x000000000008c947 */ /* 0x000fea0003800000 */
[----:B01234-:R-:W-:Y:S01]  /*08d0*/  UCGABAR_ARV ;  /* 0x00000000000079c7 */ /* 0x01ffe20008000000 */
[----:B------:R-:W-:Y:S05]  /*08e0*/  BRA `(.L_x_4) ;  /* 0x0000000000047947 */ /* 0x000fea0003800000 */
.L_x_3:
[----:B01234-:R-:W-:Y:S01]  /*08f0*/  NOP ;  /* 0x0000000000007918 */ /* 0x01ffe20000000000 */
.L_x_4:
[----:B------:R-:W-:Y:S01]  /*0900*/  ULDC.64 UR4, c[0x0][0x598] ;  /* 0x0001660000047ab9 */ /* 0x000fe20000000a00 */
[----:B------:R-:W-:Y:S01]  /*0910*/  ULDC.64 UR14, c[0x0][0x208] ;  /* 0x00008200000e7ab9 */ /* 0x000fe20000000a00 */
[----:B------:R-:W-:-:S04]  /*0920*/  ISETP.NE.U32.AND P1, PT, RZ, UR4, PT ;  /* 0x00000004ff007c0c */ /* 0x000fc8000bf25070 */
[----:B------:R-:W-:-:S13]  /*0930*/  ISETP.NE.AND.EX P1, PT, RZ, UR5, PT, P1 ;  /* 0x00000005ff007c0c */ /* 0x000fda000bf25310 */
[----:B------:R-:W-:Y:S05]  /*0940*/  @!P1 BRA `(.L_x_5) ;  /* 0x00000000001c9947 */ /* 0x000fea0003800000 */
[----:B------:R-:W0:Y:S02]  /*0950*/  LDC.64 R2, c[0x0][0x598] ;  /* 0x00016600ff027b82 */ /* 0x000e240000000a00 */
[----:B0-----:R-:W2:Y:S02]  /*0960*/  LDG.E.64 R2, desc[UR14][R2.64] ;  /* 0x0000000e02027981 */ /* 0x001ea4000c1e1b00 */
[----:B--2---:R-:W-:-:S04]  /*0970*/  ISETP.NE.U32.AND P1, PT, R2, RZ, PT ;  /* 0x000000ff0200720c */ /* 0x004fc80003f25070 */
[----:B------:R-:W-:-:S13]  /*0980*/  ISETP.NE.AND.EX P1, PT, R3, RZ, PT, P1 ;  /* 0x000000ff0300720c */ /* 0x000fda0003f25310 */
[----:B------:R-:W-:Y:S05]  /*0990*/  @!P1 BRA `(.L_x_5) ;  /* 0x0000000000089947 */ /* 0x000fea0003800000 */
[----:B------:R0:W5:Y:S01]  /*09a0*/  LD.E R11, desc[UR14][R2.64] ;  /* 0x0000000e020b7980 */ /* 0x000162000c101900 */
[----:B------:R-:W-:Y:S05]  /*09b0*/  BRA `(.L_x_6) ;  /* 0x0000000000207947 */ /* 0x000fea0003800000 */
.L_x_5:
[----:B------:R-:W-:Y:S02]  /*09c0*/  ULDC.64 UR4, c[0x0][0x588] ;  /* 0x0001620000047ab9 */ /* 0x000fe40000000a00 */
[----:B------:R-:W-:-:S04]  /*09d0*/  ISETP.NE.U32.AND P1, PT, RZ, UR4, PT ;  /* 0x00000004ff007c0c */ /* 0x000fc8000bf25070 */
[----:B------:R-:W-:-:S13]  /*09e0*/  ISETP.NE.AND.EX P1, PT, RZ, UR5, PT, P1 ;  /* 0x00000005ff007c0c */ /* 0x000fda000bf25310 */
[----:B------:R-:W-:Y:S05]  /*09f0*/  @!P1 BRA `(.L_x_7) ;  /* 0x00000000000c9947 */ /* 0x000fea0003800000 */
[----:B------:R-:W0:Y:S02]  /*0a00*/  LDC.64 R2, c[0x0][0x588] ;  /* 0x00016200ff027b82 */ /* 0x000e240000000a00 */
[----:B0-----:R1:W5:Y:S01]  /*0a10*/  LDG.E R11, desc[UR14][R2.64] ;  /* 0x0000000e020b7981 */ /* 0x001362000c1e1900 */
[----:B------:R-:W-:Y:S05]  /*0a20*/  BRA `(.L_x_6) ;  /* 0x0000000000047947 */ /* 0x000fea0003800000 */
.L_x_7:
[----:B------:R-:W2:Y:S02]  /*0a30*/  LDC R11, c[0x0][0x580] ;  /* 0x00016000ff0b7b82 */ /* 0x000ea40000000800 */
.L_x_6:
[----:B------:R-:W-:Y:S02]  /*0a40*/  ULDC.64 UR4, c[0x0][0x5a0] ;  /* 0x0001680000047ab9 */ /* 0x000fe40000000a00 */
[----:B------:R-:W-:-:S04]  /*0a50*/  ISETP.NE.U32.AND P1, PT, RZ, UR4, PT ;  /* 0x00000004ff007c0c */ /* 0x000fc8000bf25070 */
[----:B------:R-:W-:-:S13]  /*0a60*/  ISETP.NE.AND.EX P1, PT, RZ, UR5, PT, P1 ;  /* 0x00000005ff007c0c */ /* 0x000fda000bf25310 */
[----:B------:R-:W-:Y:S05]  /*0a70*/  @!P1 BRA `(.L_x_8) ;  /* 0x00000000001c9947 */ /* 0x000fea0003800000 */
[----:B01----:R-:W0:Y:S02]  /*0a80*/  LDC.64 R2, c[0x0][0x5a0] ;  /* 0x00016800ff027b82 */ /* 0x003e240000000a00 */
[----:B0-----:R-:W3:Y:S02]  /*0a90*/  LDG.E.64 R2, desc[UR14][R2.64] ;  /* 0x0000000e02027981 */ /* 0x001ee4000c1e1b00 */
[----:B---3--:R-:W-:-:S04]  /*0aa0*/  ISETP.NE.U32.AND P1, PT, R2, RZ, PT ;  /* 0x000000ff0200720c */ /* 0x008fc80003f25070 */
[----:B------:R-:W-:-:S13]  /*0ab0*/  ISETP.NE.AND.EX P1, PT, R3, RZ, PT, P1 ;  /* 0x000000ff0300720c */ /* 0x000fda0003f25310 */
[----:B------:R-:W-:Y:S05]  /*0ac0*/  @!P1 BRA `(.L_x_8) ;  /* 0x0000000000089947 */ /* 0x000fea0003800000 */
[----:B------:R0:W5:Y:S01]  /*0ad0*/  LD.E R15, desc[UR14][R2.64] ;  /* 0x0000000e020f7980 */ /* 0x000162000c101900 */
[----:B------:R-:W-:Y:S05]  /*0ae0*/  BRA `(.L_x_9) ;  /* 0x0000000000207947 */ /* 0x000fea0003800000 */
.L_x_8:
[----:B------:R-:W-:Y:S02]  /*0af0*/  ULDC.64 UR4, c[0x0][0x590] ;  /* 0x0001640000047ab9 */ /* 0x000fe40000000a00 */
[----:B------:R-:W-:-:S04]  /*0b00*/  ISETP.NE.U32.AND P1, PT, RZ, UR4, PT ;  /* 0x00000004ff007c0c */ /* 0x000fc8000bf25070 */
[----:B------:R-:W-:-:S13]  /*0b10*/  ISETP.NE.AND.EX P1, PT, RZ, UR5, PT, P1 ;  /* 0x00000005ff007c0c */ /* 0x000fda000bf25310 */
[----:B------:R-:W-:Y:S05]  /*0b20*/  @!P1 BRA `(.L_x_10) ;  /* 0x00000000000c9947 */ /* 0x000fea0003800000 */
[----:B01----:R-:W0:Y:S02]  /*0b30*/  LDC.64 R2, c[0x0][0x590] ;  /* 0x00016400ff027b82 */ /* 0x003e240000000a00 */
[----:B0-----:R1:W5:Y:S01]  /*0b40*/  LDG.E R15, desc[UR14][R2.64] ;  /* 0x0000000e020f7981 */ /* 0x001362000c1e1900 */
[----:B------:R-:W-:Y:S05]  /*0b50*/  BRA `(.L_x_9) ;  /* 0x0000000000047947 */ /* 0x000fea0003800000 */
.L_x_10:
[----:B------:R-:W3:Y:S02]  /*0b60*/  LDC R15, c[0x0][0x584] ;  /* 0x00016100ff0f7b82 */ /* 0x000ee40000000800 */
.L_x_9:
[----:B------:R-:W4:Y:S01]  /*0b70*/  LDC R0, c[0x0][0x65c] ;  /* 0x00019700ff007b82 */ /* 0x000f220000000800 */
[----:B------:R-:W-:Y:S01]  /*0b80*/  ULDC UR8, c[0x0][0x28c] ;  /* 0x0000a30000087ab9 */ /* 0x000fe20000000800 */
[----:B------:R-:W-:Y:S01]  /*0b90*/  ISETP.NE.AND P1, PT, R5, 0x2, PT ;  /* 0x000000020500780c */ /* 0x000fe20003f25270 */
[----:B------:R-:W-:Y:S01]  /*0ba0*/  UIADD3 UR8, UR8, 0x7f, URZ ;  /* 0x0000007f08087890 */ /* 0x000fe2000fffe03f */
[----:B------:R-:W-:Y:S01]  /*0bb0*/  IMAD.U32 R4, RZ, RZ, UR13 ;  /* 0x0000000dff047e24 */ /* 0x000fe2000f8e00ff */
[----:B------:R-:W-:Y:S01]  /*0bc0*/  UMOV UR5, URZ ;  /* 0x0000003f00057c82 */ /* 0x000fe20008000000 */
[----:B------:R-:W-:Y:S01]  /*0bd0*/  UMOV UR4, URZ ;  /* 0x0000003f00047c82 */ /* 0x000fe20008000000 */
[----:B------:R-:W-:-:S04]  /*0be0*/  USHF.R.S32.HI UR9, URZ, 0x1f, UR8 ;  /* 0x0000001f3f097899 */ /* 0x000fc80008011408 */
[----:B------:R-:W-:Y:S01]  /*0bf0*/  ULEA.HI UR9, UR9, UR8, URZ, 0x7 ;  /* 0x0000000809097291 */ /* 0x000fe2000f8f383f */
[----:B----4-:R-:W-:-:S13]  /*0c00*/  ISETP.NE.AND P3, PT, R0, 0x1, PT ;  /* 0x000000010000780c */ /* 0x010fda0003f65270 */
[----:B01----:R-:W0:Y:S01]  /*0c10*/  @P3 LDC R3, c[0x0][0x10] ;  /* 0x00000400ff033b82 */ /* 0x003e220000000800 */
[----:B------:R-:W-:Y:S02]  /*0c20*/  @P3 IMAD.MOV.U32 R13, RZ, RZ, RZ ;  /* 0x000000ffff0d3224 */ /* 0x000fe400078e00ff */
[----:B------:R-:W-:-:S05]  /*0c30*/  @P3 IMAD.MOV.U32 R5, RZ, RZ, RZ ;  /* 0x000000ffff053224 */ /* 0x000fca00078e00ff */
[----:B------:R-:W1:Y:S01]  /*0c40*/  @!P3 LDC R9, c[0x0][0xc] ;  /* 0x00000300ff09bb82 */ /* 0x000e620000000800 */
[----:B------:R-:W-:Y:S01]  /*0c50*/  ULDC UR6, c[0x0][0xc] ;  /* 0x0000030000067ab9 */ /* 0x000fe20000000800 */
[----:B------:R-:W-:Y:S02]  /*0c60*/  ULDC UR7, c[0x0][0x10] ;  /* 0x0000040000077ab9 */ /* 0x000fe40000000800 */
[----:B------:R-:W-:-:S04]  /*0c70*/  UIMAD.WIDE.U32 UR6, UR6, UR7, URZ ;  /* 0x00000007060672a5 */ /* 0x000fc8000f8e003f */
[----:B------:R-:W4:Y:S01]  /*0c80*/  LDC R8, c[0x0][0x14] ;  /* 0x00000500ff087b82 */ /* 0x000f220000000800 */
[----:B0-----:R-:W-:Y:S01]  /*0c90*/  @P3 IMAD.WIDE.U32 R2, R3, UR13, R12 ;  /* 0x0000000d03023c25 */ /* 0x001fe2000f8e000c */
[----:B------:R-:W-:-:S03]  /*0ca0*/  USHF.R.S32.HI UR13, URZ, 0x7, UR9 ;  /* 0x000000073f0d7899 */ /* 0x000fc60008011409 */
[----:B------:R-:W-:Y:S02]  /*0cb0*/  @P3 IMAD.IADD R3, R3, 0x1, R5 ;  /* 0x0000000103033824 */ /* 0x000fe400078e0205 */
[----:B------:R-:W-:Y:S02]  /*0cc0*/  IMAD.MOV.U32 R5, RZ, RZ, RZ ;  /* 0x000000ffff057224 */ /* 0x000fe400078e00ff */
[----:B-1----:R-:W-:-:S04]  /*0cd0*/  @!P3 IMAD.WIDE.U32 R4, R12, R9, R4 ;  /* 0x000000090c04b225 */ /* 0x002fc800078e0004 */
[----:B------:R-:W-:Y:S02]  /*0ce0*/  @!P3 IMAD.MOV.U32 R2, RZ, RZ, R4 ;  /* 0x000000ffff02b224 */ /* 0x000fe400078e0004 */
[C---:B----4-:R-:W-:Y:S02]  /*0cf0*/  IMAD R19, R8.reuse, UR7, RZ ;  /* 0x0000000708137c24 */ /* 0x050fe4000f8e02ff */
[----:B------:R-:W-:Y:S01]  /*0d00*/  IMAD.WIDE.U32 R8, R8, UR6, RZ ;  /* 0x0000000608087c25 */ /* 0x000fe2000f8e00ff */
[----:B------:R-:W-:-:S03]  /*0d10*/  ULDC.64 UR6, c[0x0][0x650] ;  /* 0x0001940000067ab9 */ /* 0x000fc60000000a00 */
[----:B------:R-:W-:Y:S02]  /*0d20*/  @!P3 IMAD.MOV.U32 R3, RZ, RZ, R5 ;  /* 0x000000ffff03b224 */ /* 0x000fe400078e0005 */
[----:B------:R-:W-:Y:S01]  /*0d30*/  IMAD.IADD R0, R9, 0x1, R19 ;  /* 0x0000000109007824 */ /* 0x000fe200078e0213 */
[----:B------:R-:W-:Y:S06]  /*0d40*/  @P1 BRA `(.L_x_11) ;  /* 0x0000000000201947 */ /* 0x000fec0003800000 */
[----:B------:R-:W-:Y:S01]  /*0d50*/  UISETP.GE.U32.AND UP0, UPT, UR13, 0x5, UPT ;  /* 0x000000050d00788c */ /* 0x000fe2000bf06070 */
[----:B------:R-:W-:Y:S01]  /*0d60*/  IADD3 R2, P1, R2, R8, RZ ;  /* 0x0000000802027210 */ /* 0x000fe20007f3e0ff */
[----:B------:R-:W-:-:S04]  /*0d70*/  UIMAD.WIDE.U32 UR4, UR13, -0x33333333, URZ ;  /* 0xcccccccd0d0478a5 */ /* 0x000fc8000f8e003f */
[----:B------:R-:W-:Y:S01]  /*0d80*/  USHF.R.U32.HI UR5, URZ, 0x2, UR5 ;  /* 0x000000023f057899 */ /* 0x000fe20008011605 */
[----:B------:R-:W-:Y:S02]  /*0d90*/  IMAD.X R3, R0, 0x1, R3, P1 ;  /* 0x0000000100037824 */ /* 0x000fe400008e0603 */
[----:B------:R-:W-:Y:S02]  /*0da0*/  UMOV UR4, URZ ;  /* 0x0000003f00047c82 */ /* 0x000fe40008000000 */
[----:B------:R-:W-:Y:S02]  /*0db0*/  @UP0 ULOP3.LUT UR4, UR5, 0x1, URZ, 0xc0, !UPT ;  /* 0x0000000105040892 */ /* 0x000fe4000f8ec03f */
[----:B------:R-:W-:-:S12]  /*0dc0*/  UIMAD UR5, UR5, -0x5, UR13 ;  /* 0xfffffffb050578a4 */ /* 0x000fd8000f8e020d */
.L_x_11:
[----:B------:R-:W-:Y:S01]  /*0dd0*/  ISETP.GE.U32.AND P1, PT, R2, UR6, PT ;  /* 0x0000000602007c0c */ /* 0x000fe2000bf26070 */
[----:B------:R-:W-:Y:S01]  /*0de0*/  IMAD.MOV.U32 R6, RZ, RZ, -0x1 ;  /* 0xffffffffff067424 */ /* 0x000fe200078e00ff */
[----:B------:R-:W-:Y:S01]  /*0df0*/  PRMT R18, RZ, 0x7610, R18 ;  /* 0x00007610ff127816 */ /* 0x000fe20000000012 */
[----:B------:R-:W-:Y:S01]  /*0e00*/  IMAD.MOV.U32 R5, RZ, RZ, -0x1 ;  /* 0xffffffffff057424 */ /* 0x000fe200078e00ff */
[----:B------:R-:W-:Y:S01]  /*0e10*/  ISETP.GE.U32.AND.EX P1, PT, R3, UR7, PT, P1 ;  /* 0x0000000703007c0c */ /* 0x000fe2000bf26110 */
[----:B------:R-:W-:-:S12]  /*0e20*/  IMAD.MOV.U32 R4, RZ, RZ, -0x1 ;  /* 0xffffffffff047424 */ /* 0x000fd800078e00ff */
[----:B------:R-:W-:Y:S05]  /*0e30*/  @P1 BRA `(.L_x_12) ;  /* 0x0000000400241947 */ /* 0x000fea0003800000 */
[----:B------:R-:W0:Y:S01]  /*0e40*/  LDC.64 R28, c[0x0][0x628] ;  /* 0x00018a00ff1c7b82 */ /* 0x000e220000000a00 */
[----:B------:R-:W-:Y:S02]  /*0e50*/  IMAD.MOV.U32 R4, RZ, RZ, R2 ;  /* 0x000000ffff047224 */ /* 0x000fe400078e0002 */
[----:B------:R-:W-:-:S05]  /*0e60*/  IMAD.MOV.U32 R5, RZ, RZ, R3 ;  /* 0x000000ffff057224 */ /* 0x000fca00078e0003 */
[----:B------:R-:W1:Y:S08]  /*0e70*/  LDC R6, c[0x0][0x630] ;  /* 0x00018c00ff067b82 */ /* 0x000e700000000800 */
[----:B------:R-:W4:Y:S01]  /*0e80*/  LDC.64 R30, c[0x0][0x620] ;  /* 0x00018800ff1e7b82 */ /* 0x000f220000000a00 */
[----:B0-----:R-:W-:-:S04]  /*0e90*/  ISETP.NE.U32.AND P1, PT, R28, RZ, PT ;  /* 0x000000ff1c00720c */ /* 0x001fc80003f25070 */
[----:B------:R-:W-:-:S13]  /*0ea0*/  ISETP.NE.AND.EX P1, PT, R29, RZ, PT, P1 ;  /* 0x000000ff1d00720c */ /* 0x000fda0003f25310 */
[----:B-1--4-:R-:W-:Y:S05]  /*0eb0*/  @!P1 BRA `(.L_x_13) ;  /* 0x0000000000289947 */ /* 0x012fea0003800000 */
[----:B------:R-:W0:Y:S02]  /*0ec0*/  LDC R21, c[0x0][0x634] ;  /* 0x00018d00ff157b82 */ /* 0x000e240000000800 */
[----:B0-----:R-:W-:-:S05]  /*0ed0*/  IADD3 R21, P1, R2, R21, RZ ;  /* 0x0000001502157210 */ /* 0x001fca0007f3e0ff */
[----:B------:R-:W-:-:S04]  /*0ee0*/  IMAD.X R27, RZ, RZ, R3, P1 ;  /* 0x000000ffff1b7224 */ /* 0x000fc800008e0603 */
[----:B------:R-:W-:-:S04]  /*0ef0*/  IMAD.WIDE.U32 R4, R27, R28, RZ ;  /* 0x0000001c1b047225 */ /* 0x000fc800078e00ff */
[----:B------:R-:W-:-:S04]  /*0f00*/  IMAD.WIDE.U32 R18, P1, R21, R29, R4 ;  /* 0x0000001d15127225 */ /* 0x000fc80007820004 */
[----:B------:R-:W-:-:S04]  /*0f10*/  IMAD.WIDE.U32 R4, R21, R28, RZ ;  /* 0x0000001c15047225 */ /* 0x000fc800078e00ff */
[----:B------:R-:W-:Y:S01]  /*0f20*/  IMAD.X R21, RZ, RZ, RZ, P1 ;  /* 0x000000ffff157224 */ /* 0x000fe200008e06ff */
[----:B------:R-:W-:Y:S01]  /*0f30*/  IADD3 RZ, P1, R5, R18, RZ ;  /* 0x0000001205ff7210 */ /* 0x000fe20007f3e0ff */
[----:B------:R-:W-:-:S04]  /*0f40*/  IMAD.MOV.U32 R20, RZ, RZ, R19 ;  /* 0x000000ffff147224 */ /* 0x000fc800078e0013 */
[----:B------:R-:W-:-:S08]  /*0f50*/  IMAD.WIDE.U32.X R4, R27, R29, R20, P1 ;  /* 0x0000001d1b047225 */ /* 0x000fd000008e0414 */
.L_x_13:
[----:B------:R-:W0:Y:S01]  /*0f60*/  LDC.64 R32, c[0x0][0x640] ;  /* 0x00019000ff207b82 */ /* 0x000e220000000a00 */
[-CC-:B------:R-:W-:Y:S01]  /*0f70*/  SHF.R.U64 R34, R4, R6.reuse, R5.reuse ;  /* 0x0000000604227219 */ /* 0x180fe20000001205 */
[----:B------:R-:W-:Y:S01]  /*0f80*/  IMAD.MOV.U32 R37, RZ, RZ, 0x1 ;  /* 0x00000001ff257424 */ /* 0x000fe200078e00ff */
[----:B------:R-:W-:Y:S02]  /*0f90*/  SHF.R.U32.HI R4, RZ, R6, R5 ;  /* 0x00000006ff047219 */ /* 0x000fe40000011605 */
[----:B------:R-:W-:-:S03]  /*0fa0*/  IADD3 R19, P1, RZ, -R34, RZ ;  /* 0x80000022ff137210 */ /* 0x000fc60007f3e0ff */
[----:B------:R-:W1:Y:S02]  /*0fb0*/  LDC R18, c[0x0][0x618] ;  /* 0x00018600ff127b82 */ /* 0x000e640000000800 */
[----:B------:R-:W-:-:S04]  /*0fc0*/  IMAD.X R5, RZ, RZ, ~R4, P1 ;  /* 0x000000ffff057224 */ /* 0x000fc800008e0e04 */
[-C--:B------:R-:W-:Y:S02]  /*0fd0*/  IMAD R6, R5, R30.reuse, RZ ;  /* 0x0000001e05067224 */ /* 0x080fe400078e02ff */
[----:B------:R-:W4:Y:S01]  /*0fe0*/  LDC R21, c[0x0][0x608] ;  /* 0x00018200ff157b82 */ /* 0x000f220000000800 */
[----:B------:R-:W-:-:S04]  /*0ff0*/  IMAD.WIDE.U32 R4, R19, R30, R2 ;  /* 0x0000001e13047225 */ /* 0x000fc800078e0002 */
[----:B------:R-:W-:-:S03]  /*1000*/  IMAD R19, R19, R31, R6 ;  /* 0x0000001f13137224 */ /* 0x000fc600078e0206 */
[----:B------:R-:W2:Y:S01]  /*1010*/  LDC R26, c[0x0][0x658] ;  /* 0x00019600ff1a7b82 */ /* 0x000ea20000000800 */
[----:B------:R-:W-:Y:S01]  /*1020*/  IMAD.IADD R5, R5, 0x1, R19 ;  /* 0x0000000105057824 */ /* 0x000fe200078e0213 */
[----:B0-----:R-:W-:Y:S01]  /*1030*/  ISETP.NE.U32.AND P1, PT, R32, RZ, PT ;  /* 0x000000ff2000720c */ /* 0x001fe20003f25070 */
[----:B------:R-:W-:-:S03]  /*1040*/  IMAD.MOV.U32 R19, RZ, RZ, -0x1 ;  /* 0xffffffffff137424 */ /* 0x000fc600078e00ff */
[----:B------:R-:W-:Y:S02]  /*1050*/  ISETP.NE.AND.EX P1, PT, R33, RZ, PT, P1 ;  /* 0x000000ff2100720c */ /* 0x000fe40003f25310 */
[----:B------:R-:W0:Y:S01]  /*1060*/  LDC R31, c[0x0][0x600] ;  /* 0x00018000ff1f7b82 */ /* 0x000e220000000800 */
[-CC-:B-1----:R-:W-:Y:S02]  /*1070*/  SHF.R.U64 R29, R4, R18.reuse, R5.reuse ;  /* 0x00000012041d7219 */ /* 0x182fe40000001205 */
[----:B------:R-:W-:-:S05]  /*1080*/  SHF.R.U32.HI R4, RZ, R18, R5 ;  /* 0x00000012ff047219 */ /* 0x000fca0000011605 */
[----:B------:R-:W1:Y:S01]  /*1090*/  LDC R28, c[0x0][0x648] ;  /* 0x00019200ff1c7b82 */ /* 0x000e620000000800 */
[-CC-:B----4-:R-:W-:Y:S02]  /*10a0*/  SHF.R.U64 R39, R29, R21.reuse, R4.reuse ;  /* 0x000000151d277219 */ /* 0x190fe40000001204 */
[----:B------:R-:W-:-:S05]  /*10b0*/  SHF.R.U32.HI R5, RZ, R21, R4 ;  /* 0x00000015ff057219 */ /* 0x000fca0000011604 */
[----:B------:R-:W4:Y:S01]  /*10c0*/  LDC R35, c[0x0][0x638] ;  /* 0x00018e00ff237b82 */ /* 0x000f220000000800 */
[-C--:B--2---:R-:W-:Y:S02]  /*10d0*/  SHF.L.U32 R4, R19, R26.reuse, RZ ;  /* 0x0000001a13047219 */ /* 0x084fe400000006ff */
[--C-:B------:R-:W-:Y:S02]  /*10e0*/  SHF.R.U64 R36, R39, R26, R5.reuse ;  /* 0x0000001a27247219 */ /* 0x100fe40000001205 */
[----:B------:R-:W-:Y:S02]  /*10f0*/  LOP3.LUT R6, RZ, R4, RZ, 0x33, !PT ;  /* 0x00000004ff067212 */ /* 0x000fe400078e33ff */
[----:B------:R-:W-:Y:S01]  /*1100*/  SHF.R.U32.HI R5, RZ, R26, R5 ;  /* 0x0000001aff057219 */ /* 0x000fe20000011605 */
[----:B------:R-:W2:Y:S01]  /*1110*/  LDC R30, c[0x0][0x610] ;  /* 0x00018400ff1e7b82 */ /* 0x000ea20000000800 */
[----:B------:R-:W-:Y:S01]  /*1120*/  IMAD.MOV.U32 R4, RZ, RZ, R36 ;  /* 0x000000ffff047224 */ /* 0x000fe200078e0024 */
[----:B------:R-:W-:Y:S06]  /*1130*/  @!P1 BRA `(.L_x_14) ;  /* 0x0000000000289947 */ /* 0x000fec0003800000 */
[----:B------:R-:W3:Y:S02]  /*1140*/  LDC R21, c[0x0][0x64c] ;  /* 0x00019300ff157b82 */ /* 0x000ee40000000800 */
[----:B---3--:R-:W-:-:S05]  /*1150*/  IADD3 R21, P1, R36, R21, RZ ;  /* 0x0000001524157210 */ /* 0x008fca0007f3e0ff */
        /* <DEDUP_REMOVED lines=8> */
.L_x_14:
[----:B-1----:R-:W-:Y:S01]  /*11e0*/  SHF.R.U64 R13, R4, R28, R5 ;  /* 0x0000001c040d7219 */ /* 0x002fe20000001205 */
[----:B------:R-:W-:Y:S01]  /*11f0*/  @P3 IMAD R22, R25, R24, R12 ;  /* 0x0000001819163224 */ /* 0x000fe200078e020c */
[----:B------:R-:W-:Y:S02]  /*1200*/  SHF.L.U32 R4, R37, R26, RZ ;  /* 0x0000001a25047219 */ /* 0x000fe400000006ff */
[----:B------:R-:W-:Y:S01]  /*1210*/  LOP3.LUT R5, R39, R6, RZ, 0xc0, !PT ;  /* 0x0000000627057212 */ /* 0x000fe200078ec0ff */
[----:B0-----:R-:W-:Y:S02]  /*1220*/  VIADD R6, R31, 0xffffffff ;  /* 0xffffffff1f067836 */ /* 0x001fe40000000000 */
[----:B------:R-:W-:Y:S02]  /*1230*/  IMAD.MOV R18, RZ, RZ, -R13 ;  /* 0x000000ffff127224 */ /* 0x000fe400078e0a0d */
[----:B------:R-:W-:Y:S01]  /*1240*/  IMAD R5, R4, R13, R5 ;  /* 0x0000000d04057224 */ /* 0x000fe200078e0205 */
[----:B------:R-:W-:Y:S01]  /*1250*/  LOP3.LUT R13, R29, R6, RZ, 0xc0, !PT ;  /* 0x000000061d0d7212 */ /* 0x000fe200078ec0ff */
[----:B----4-:R-:W-:-:S02]  /*1260*/  IMAD R4, R18, R35, R36 ;  /* 0x0000002312047224 */ /* 0x010fc400078e0224 */
[----:B--2---:R-:W-:Y:S02]  /*1270*/  IMAD R6, R5, R30, R22 ;  /* 0x0000001e05067224 */ /* 0x004fe400078e0216 */
[----:B------:R-:W-:Y:S02]  /*1280*/  IMAD R13, R4, R31, R13 ;  /* 0x0000001f040d7224 */ /* 0x000fe400078e020d */
[----:B------:R-:W-:Y:S02]  /*1290*/  IMAD.MOV.U32 R18, RZ, RZ, 0x1 ;  /* 0x00000001ff127424 */ /* 0x000fe400078e00ff */
[----:B------:R-:W-:Y:S01]  /*12a0*/  IMAD.MOV.U32 R4, RZ, RZ, R34 ;  /* 0x000000ffff047224 */ /* 0x000fe200078e0022 */
[----:B------:R-:W-:Y:S02]  /*12b0*/  SEL R5, R13, R6, !P3 ;  /* 0x000000060d057207 */ /* 0x000fe40005800000 */
[----:B------:R-:W-:-:S07]  /*12c0*/  SEL R6, R6, R13, !P3 ;  /* 0x0000000d06067207 */ /* 0x000fce0005800000 */
.L_x_12:
[----:B------:R-:W-:Y:S05]  /*12d0*/  @!P4 BRA `(.L_x_15) ;  /* 0x00000000000cc947 */ /* 0x000fea0003800000 */
[----:B------:R-:W-:Y:S01]  /*12e0*/  UCGABAR_WAIT ;  /* 0x0000000000007dc7 */ /* 0x000fe20008000000 */
[----:B------:R-:W-:Y:S01]  /*12f0*/  CCTL.IVALL ;  /* 0x00000000ff00798f */ /* 0x000fe20002000000 */
[----:B------:R-:W-:Y:S05]  /*1300*/  BRA `(.L_x_16) ;  /* 0x0000000000047947 */ /* 0x000fea0003800000 */
.L_x_15:
[----:B------:R-:W-:Y:S06]  /*1310*/  BAR.SYNC.DEFER_BLOCKING 0x0 ;  /* 0x0000000000007b1d */ /* 0x000fec0000010000 */
.L_x_16:
[----:B------:R-:W-:Y:S05]  /*1320*/  @!P2 BRA `(.L_x_17) ;  /* 0x0000006c00c0a947 */ /* 0x000fea0003800000 */
[----:B------:R-:W-:-:S13]  /*1330*/  ISETP.GT.U32.AND P1, PT, R38, 0x1, PT ;  /* 0x000000012600780c */ /* 0x000fda0003f24070 */
[----:B------:R-:W-:Y:S05]  /*1340*/  @P1 EXIT ;  /* 0x000000000000194d */ /* 0x000fea0003800000 */
.L_x_18:
[----:B------:R-:W-:-:S08]  /*1350*/  NOP ;  /* 0x0000000000007918 */ /* 0x000fd00000000000 */
[----:B------:R-:W0:Y:S02]  /*1360*/  USETMAXREG.TRY_ALLOC.CTAPOOL UP0, 0xe8 ;  /* 0x000000e8000079c8 */ /* 0x000e240008000600 */
[----:B0-----:R-:W-:-:S13]  /*1370*/  PLOP3.LUT P1, PT, PT, PT, UP0, 0x80, 0x0 ;  /* 0x000000000000781c */ /* 0x001fda0003f2f008 */
[----:B------:R-:W-:Y:S05]  /*1380*/  @!P1 BRA `(.L_x_18) ;  /* 0xfffffffc00f09947 */ /* 0x000fea000383ffff */
[----:B------:R-:W-:-:S13]  /*1390*/  LOP3.LUT P1, RZ, R18, 0xff, RZ, 0xc0, !PT ;  /* 0x000000ff12ff7812 */ /* 0x000fda000782c0ff */
[----:B------:R-:W-:Y:S05]  /*13a0*/  @!P1 EXIT ;  /* 0x000000000000994d */ /* 0x000fea0003800000 */
[----:B------:R-:W0:Y:S01]  /*13b0*/  S2UR UR6, SR_CgaCtaId ;  /* 0x00000000000679c3 */ /* 0x000e220000008800 */
[CC--:B------:R-:W-:Y:S01]  /*13c0*/  LEA.HI R13, R23.reuse, R14.reuse, RZ, 0x2 ;  /* 0x0000000e170d7211 */ /* 0x0c0fe200078f10ff */
[----:B------:R-:W-:Y:S01]  /*13d0*/  UIADD3 UR7, UR11, -0x1, URZ ;  /* 0xffffffff0b077890 */ /* 0x000fe2000fffe03f */
[----:B------:R-:W-:Y:S01]  /*13e0*/  LEA.HI R23, R23, R14, RZ, 0x5 ;  /* 0x0000000e17177211 */ /* 0x000fe200078f28ff */
[----:B------:R-:W-:Y:S01]  /*13f0*/  UMOV UR9, 0x400 ;  /* 0x0000040000097882 */ /* 0x000fe20000000000 */
[--C-:B------:R-:W-:Y:S01]  /*1400*/  SHF.R.S32.HI R12, RZ, 0x2, R13.reuse ;  /* 0x00000002ff0c7819 */ /* 0x100fe2000001140d */
[----:B------:R-:W-:Y:S01]  /*1410*/  UISETP.LT.AND UP0, UPT, UR13, 0x1, UPT ;  /* 0x000000010d00788c */ /* 0x000fe2000bf01270 */
[----:B------:R-:W-:Y:S01]  /*1420*/  SHF.R.S32.HI R17, RZ, 0x1f, R13 ;  /* 0x0000001fff117819 */ /* 0x000fe2000001140d */
[----:B------:R-:W-:Y:S01]  /*1430*/  USHF.L.U32 UR21, UR13, 0x1, URZ ;  /* 0x000000010d157899 */ /* 0x000fe2000800063f */
[----:B------:R-:W-:Y:S01]  /*1440*/  SHF.R.S32.HI R23, RZ, 0x5, R23 ;  /* 0x00000005ff177819 */ /* 0x000fe20000011417 */
[----:B------:R-:W-:Y:S01]  /*1450*/  USEL UR10, UR13, 0x1, UP0 ;  /* 0x000000010d0a7887 */ /* 0x000fe20008000000 */
[----:B------:R-:W-:Y:S01]  /*1460*/  LEA.HI R17, R17, R12, RZ, 0x3 ;  /* 0x0000000c11117211 */ /* 0x000fe200078f18ff */
[----:B------:R-:W-:Y:S01]  /*1470*/  UISETP.NE.AND UP0, UPT, UR7, URZ, UPT ;  /* 0x0000003f0700728c */ /* 0x000fe2000bf05270 */
[----:B------:R-:W-:Y:S01]  /*1480*/  LOP3.LUT R149, R7, 0x1, RZ, 0xfc, !PT ;  /* 0x0000000107957812 */ /* 0x000fe200078efcff */
[----:B------:R-:W-:Y:S01]  /*1490*/  UIADD3 UR10, -UR10, UR13, URZ ;  /* 0x0000000d0a0a7290 */ /* 0x000fe2000fffe13f */
[----:B------:R-:W-:-:S05]  /*14a0*/  LOP3.LUT R17, R17, 0xfffffff8, RZ, 0xc0, !PT ;  /* 0xfffffff811117812 */ /* 0x000fca00078ec0ff */
[----:B------:R-:W-:Y:S01]  /*14b0*/  IMAD.IADD R12, R12, 0x1, -R17 ;  /* 0x000000010c0c7824 */ /* 0x000fe200078e0a11 */
[----:B------:R-:W-:Y:S01]  /*14c0*/  LOP3.LUT R17, R13, 0xfffffffc, RZ, 0xc0, !PT ;  /* 0xfffffffc0d117812 */ /* 0x000fe200078ec0ff */
[----:B0-----:R-:W-:-:S03]  /*14d0*/  ULEA UR9, UR6, UR9, 0x18 ;  /* 0x0000000906097291 */ /* 0x001fc6000f8ec03f */
[--C-:B------:R-:W-:Y:S01]  /*14e0*/  SHF.R.S32.HI R13, RZ, 0x1f, R12.reuse ;  /* 0x0000001fff0d7819 */ /* 0x100fe2000001140c */
[----:B------:R-:W-:Y:S01]  /*14f0*/  USHF.L.U32 UR6, UR7, 0x3, URZ ;  /* 0x0000000307067899 */ /* 0x000fe2000800063f */
[C-C-:B------:R-:W-:Y:S01]  /*1500*/  IMAD R16, R23.reuse, -0x10, -R12.reuse ;  /* 0xfffffff017107824 */ /* 0x140fe200078e0a0c */
[----:B------:R-:W-:Y:S01]  /*1510*/  USEL UR7, URZ, 0x1, UP0 ;  /* 0x000000013f077887 */ /* 0x000fe20008000000 */
[----:B------:R-:W-:Y:S01]  /*1520*/  IMAD.IADD R14, R14, 0x1, -R17 ;  /* 0x000000010e0e7824 */ /* 0x000fe200078e0a11 */
[----:B------:R-:W-:Y:S01]  /*1530*/  ULOP3.LUT UR6, UR6, 0x8, URZ, 0xc0, !UPT ;  /* 0x0000000806067892 */ /* 0x000fe2000f8ec03f */
[----:B------:R-:W-:Y:S01]  /*1540*/  IMAD.WIDE R12, R23, 0x10, R12 ;  /* 0x00000010170c7825 */ /* 0x000fe200078e020c */
[----:B------:R-:W-:Y:S02]  /*1550*/  UIADD3 UR22, UR9, 0x60, URZ ;  /* 0x0000006009167890 */ /* 0x000fe4000fffe03f */
[----:B------:R-:W-:Y:S01]  /*1560*/  ULOP3.LUT UR23, UR6, 0x8, URZ, 0x3c, !UPT ;  /* 0x0000000806177892 */ /* 0x000fe2000f8e3c3f */
[----:B------:R-:W-:Y:S01]  /*1570*/  IMAD.U32 R150, RZ, RZ, UR7 ;  /* 0x00000007ff967e24 */ /* 0x000fe2000f8e00ff */
[----:B------:R-:W-:-:S02]  /*1580*/  ULOP3.LUT UR12, UR6, 0x18, URZ, 0x3c, !UPT ;  /* 0x00000018060c7892 */ /* 0x000fc4000f8e3c3f */
[----:B------:R-:W-:Y:S01]  /*1590*/  ULEA UR11, UR11, UR22, 0x3 ;  /* 0x000000160b0b7291 */ /* 0x000fe2000f8e183f */
[----:B------:R-:W-:Y:S02]  /*15a0*/  ULDC UR6, c[0x0][0x284] ;  /* 0x0000a10000067ab9 */ /* 0x000fe40000000800 */
[----:B------:R-:W-:-:S09]  /*15b0*/  VIADD R16, R16, UR6 ;  /* 0x0000000610107c36 */ /* 0x000fd20008000000 */
.L_x_173:
[----:B------:R-:W-:Y:S01]  /*15c0*/  SHF.L.U32 R17, R150, 0x1f, RZ ;  /* 0x0000001f96117819 */ /* 0x000fe200000006ff */
[----:B------:R-:W0:Y:S01]  /*15d0*/  LDC R18, c[0x0][0x28c] ;  /* 0x0000a300ff127b82 */ /* 0x000e220000000800 */
[----:B------:R-:W-:Y:S01]  /*15e0*/  UMOV UR6, URZ ;  /* 0x0000003f00067c82 */ /* 0x000fe20008000000 */
[----:B------:R-:W-:Y:S01]  /*15f0*/  UMOV UR20, UR5 ;  /* 0x0000000500147c82 */ /* 0x000fe20008000000 */
[----:B-1----:R-:W1:Y:S01]  /*1600*/  SYNCS.PHASECHK.TRANS64.TRYWAIT P1, [UR11+-0x8], R17 ;  /* 0xfffff811ff0075a7 */ /* 0x002e62000802014b */
[----:B0-----:R-:W-:Y:S01]  /*1610*/  ISETP.GE.AND P2, PT, R18, 0x1, PT ;  /* 0x000000011200780c */ /* 0x001fe20003f46270 */
[----:B-1-34-:R-:W-:-:S12]  /*1620*/  @!P1 BRA `(.L_x_19) ;  /* 0x0000007c00209947 */ /* 0x01afd80003800000 */
.L_x_196:
[----:B------:R-:W-:Y:S01]  /*1630*/  UMOV UR7, URZ ;  /* 0x0000003f00077c82 */ /* 0x000fe20008000000 */
[----:B------:R-:W-:Y:S01]  /*1640*/  UMOV UR8, URZ ;  /* 0x0000003f00087c82 */ /* 0x000fe20008000000 */
[----:B------:R-:W-:Y:S02]  /*1650*/  CS2R R88, SRZ ;  /* 0x0000000000587805 */ /* 0x000fe4000001ff00 */
[----:B------:R-:W-:Y:S01]  /*1660*/  CS2R R22, SRZ ;  /* 0x0000000000167805 */ /* 0x000fe2000001ff00 */
[----:B0-----:R-:W-:Y:S01]  /*1670*/  IMAD.MOV.U32 R17, RZ, RZ, RZ ;  /* 0x000000ffff117224 */ /* 0x001fe200078e00ff */
[----:B------:R-:W-:Y:S02]  /*1680*/  CS2R R90, SRZ ;  /* 0x00000000005a7805 */ /* 0x000fe4000001ff00 */
[----:B------:R-:W-:Y:S02]  /*1690*/  CS2R R92, SRZ ;  /* 0x00000000005c7805 */ /* 0x000fe4000001ff00 */
[----:B------:R-:W-:-:S02]  /*16a0*/  CS2R R94, SRZ ;  /* 0x00000000005e7805 */ /* 0x000fc4000001ff00 */
[----:B------:R-:W-:Y:S02]  /*16b0*/  CS2R R96, SRZ ;  /* 0x0000000000607805 */ /* 0x000fe4000001ff00 */
[----:B------:R-:W-:Y:S02]  /*16c0*/  CS2R R98, SRZ ;  /* 0x0000000000627805 */ /* 0x000fe4000001ff00 */
[----:B------:R-:W-:Y:S02]  /*16d0*/  CS2R R100, SRZ ;  /* 0x0000000000647805 */ /* 0x000fe4000001ff00 */
        /* <DEDUP_REMOVED lines=22> */
[----:B------:R-:W-:Y:S01]  /*1840*/  CS2R R146, SRZ ;  /* 0x0000000000927805 */ /* 0x000fe2000001ff00 */
[----:B------:R-:W-:Y:S01]  /*1850*/  IMAD.MOV.U32 R148, RZ, RZ, RZ ;  /* 0x000000ffff947224 */ /* 0x000fe200078e00ff */
[----:B------:R-:W-:Y:S01]  /*1860*/  CS2R R24, SRZ ;  /* 0x0000000000187805 */ /* 0x000fe2000001ff00 */
[----:B------:R-:W-:Y:S01]  /*1870*/  IMAD.U32 R151, RZ, RZ, UR4 ;  /* 0x00000004ff977e24 */ /* 0x000fe2000f8e00ff */
        /* <DEDUP_REMOVED lines=30> */
[----:B------:R-:W-:Y:S01]  /*1a60*/  CS2R R86, SRZ ;  /* 0x0000000000567805 */ /* 0x000fe2000001ff00 */
[----:B------:R-:W-:Y:S06]  /*1a70*/  @!P2 BRA `(.L_x_20) ;  /* 0x00000008006ca947 */ /* 0x000fec0003800000 */
[----:B------:R-:W-:-:S13]  /*1a80*/  ISETP.NE.AND P2, PT, R149, 0x3, PT ;  /* 0x000000039500780c */ /* 0x000fda0003f45270 */
[----:B------:R-:W-:Y:S05]  /*1a90*/  @!P2 BRA `(.L_x_21) ;  /* 0x000000000004a947 */ /* 0x000fea0003800000 */
[----:B------:R-:W-:Y:S01]  /*1aa0*/  BPT.TRAP 0x1 ;  /* 0x000000040000795c */ /* 0x000fe20000300000 */
.L_x_21:
[----:B------:R-:W-:Y:S01]  /*1ab0*/  ULEA UR6, UR5, UR9, 0x3 ;  /* 0x0000000905067291 */ /* 0x000fe2000f8e183f */
[----:B------:R-:W-:-:S05]  /*1ac0*/  IMAD.U32 R17, RZ, RZ, UR4 ;  /* 0x00000004ff117e24 */ /* 0x000fca000f8e00ff */
[----:B------:R-:W-:-:S04]  /*1ad0*/  SHF.L.U32 R17, R17, 0x1f, RZ ;  /* 0x0000001f11117819 */ /* 0x000fc800000006ff */
[----:B------:R0:W1:Y:S01]  /*1ae0*/  SYNCS.PHASECHK.TRANS64.TRYWAIT P1, [UR6], R17 ;  /* 0x00000011ff0075a7 */ /* 0x0000620008020146 */
[----:B------:R-:W-:Y:S05]  /*1af0*/  @!P2 BRA `(.L_x_22) ;  /* 0x000000000004a947 */ /* 0x000fea0003800000 */
[----:B------:R-:W-:Y:S01]  /*1b00*/  BPT.TRAP 0x1 ;  /* 0x000000040000795c */ /* 0x000fe20000300000 */
.L_x_22:
[----:B-1----:R-:W-:Y:S05]  /*1b10*/  @P1 BRA `(.L_x_23) ;  /* 0x0000000000081947 */ /* 0x002fea0003800000 */
[----:B------:R-:W1:Y:S02]  /*1b20*/  SYNCS.PHASECHK.TRANS64.TRYWAIT P1, [UR6], R17 ;  /* 0x00000011ff0075a7 */ /* 0x000e640008020146 */
[----:B-1----:R-:W-:Y:S05]  /*1b30*/  @!P1 BRA `(.L_x_24) ;  /* 0x0000007400f49947 */ /* 0x002fea0003800000 */
.L_x_23:
[----:B------:R-:W-:Y:S01]  /*1b40*/  UIADD3 UR6, UR9, 0x180, URZ ;  /* 0x0000018009067890 */ /* 0x000fe2000fffe03f */
[----:B------:R-:W-:Y:S01]  /*1b50*/  WARPGROUP.ARRIVE ;  /* 0x00000000000079c5 */ /* 0x000fe20000000000 */
[----:B------:R-:W-:Y:S01]  /*1b60*/  UIADD3 UR7, UR9, 0xa180, URZ ;  /* 0x0000a18009077890 */ /* 0x000fe2000fffe03f */
[----:B------:R-:W-:Y:S01]  /*1b70*/  CS2R R88, SRZ ;  /* 0x0000000000587805 */ /* 0x000fe2000001ff00 */
[----:B------:R-:W-:Y:S01]  /*1b80*/  USHF.R.U32.HI UR6, URZ, 0x4, UR6 ;  /* 0x000000043f067899 */ /* 0x000fe20008011606 */
[----:B------:R-:W-:Y:S01]  /*1b90*/  CS2R R22, SRZ ;  /* 0x0000000000167805 */ /* 0x000fe2000001ff00 */
[----:B------:R-:W-:Y:S01]  /*1ba0*/  USHF.R.U32.HI UR7, URZ, 0x4, UR7 ;  /* 0x000000043f077899 */ /* 0x000fe20008011607 */
[----:B01----:R-:W-:Y:S01]  /*1bb0*/  IMAD.MOV.U32 R17, RZ, RZ, RZ ;  /* 0x000000ffff117224 */ /* 0x003fe200078e00ff */
[----:B------:R-:W-:Y:S01]  /*1bc0*/  ULOP3.LUT UR6, UR6, 0x3fff, URZ, 0xc0, !UPT ;  /* 0x00003fff06067892 */ /* 0x000fe2000f8ec03f */
[----:B------:R-:W-:Y:S01]  /*1bd0*/  CS2R R90, SRZ ;  /* 0x00000000005a7805 */ /* 0x000fe2000001ff00 */
[----:B------:R-:W-:Y:S01]  /*1be0*/  ULOP3.LUT UR7, UR7, 0x3fff, URZ, 0xc0, !UPT ;  /* 0x00003fff07077892 */ /* 0x000fe2000f8ec03f */
[----:B------:R-:W-:Y:S01]  /*1bf0*/  CS2R R92, SRZ ;  /* 0x00000000005c7805 */ /* 0x000fe2000001ff00 */
[----:B------:R-:W-:Y:S01]  /*1c00*/  ULOP3.LUT UR6, UR6, 0x10000, URZ, 0xfc, !UPT ;  /* 0x0001000006067892 */ /* 0x000fe2000f8efc3f */
[----:B------:R-:W-:Y:S01]  /*1c10*/  CS2R R94, SRZ ;  /* 0x00000000005e7805 */ /* 0x000fe2000001ff00 */
[----:B------:R-:W-:Y:S01]  /*1c20*/  ULOP3.LUT UR7, UR7, 0x10000, URZ, 0xfc, !UPT ;  /* 0x0001000007077892 */ /* 0x000fe2000f8efc3f */
[----:B------:R-:W-:Y:S01]  /*1c30*/  CS2R R96, SRZ ;  /* 0x0000000000607805 */ /* 0x000fe2000001ff00 */
[----:B------:R-:W-:Y:S01]  /*1c40*/  ULEA UR6, UR5, UR6, 0x9 ;  /* 0x0000000605067291 */ /* 0x000fe2000f8e483f */
[----:B------:R-:W-:Y:S01]  /*1c50*/  CS2R R98, SRZ ;  /* 0x0000000000627805 */ /* 0x000fe2000001ff00 */
[----:B------:R-:W-:Y:S01]  /*1c60*/  ULEA UR7, UR5, UR7, 0xa ;  /* 0x0000000705077291 */ /* 0x000fe2000f8e503f */
[----:B------:R-:W-:Y:S01]  /*1c70*/  CS2R R100, SRZ ;  /* 0x0000000000647805 */ /* 0x000fe2000001ff00 */
[----:B------:R-:W-:Y:S01]  /*1c80*/  UMOV UR17, 0x40000040 ;  /* 0x4000004000117882 */ /* 0x000fe20000000000 */
[----:B------:R-:W-:Y:S01]  /*1c90*/  UMOV UR19, 0x40000040 ;  /* 0x4000004000137882 */ /* 0x000fe20000000000 */
[----:B------:R-:W-:Y:S01]  /*1ca0*/  CS2R R102, SRZ ;  /* 0x0000000000667805 */ /* 0x000fe2000001ff00 */
[----:B------:R-:W-:Y:S01]  /*1cb0*/  UMOV UR16, UR6 ;  /* 0x0000000600107c82 */ /* 0x000fe20008000000 */
[----:B------:R-:W-:Y:S01]  /*1cc0*/  CS2R R104, SRZ ;  /* 0x0000000000687805 */ /* 0x000fe2000001ff00 */
[----:B------:R-:W-:Y:S01]  /*1cd0*/  UMOV UR18, UR7 ;  /* 0x0000000700127c82 */ /* 0x000fe20008000000 */
[----:B------:R-:W-:Y:S01]  /*1ce0*/  CS2R R106, SRZ ;  /* 0x00000000006a7805 */ /* 0x000fe2000001ff00 */
[----:B------:R-:W-:Y:S01]  /*1cf0*/  QGMMA.64x128x32.F32.E4M3.E4M3 R24, gdesc[UR16], RZ, !UPT ;  /* 0x01e00000101879f3 */ /* 0x000fe2000c7008ff */
[----:B------:R-:W-:Y:S01]  /*1d00*/  UIADD3 UR16, UR6, 0x2, URZ ;  /* 0x0000000206107890 */ /* 0x000fe2000fffe03f */
[----:B------:R-:W-:Y:S01]  /*1d10*/  CS2R R108, SRZ ;  /* 0x00000000006c7805 */ /* 0x000fe2000001ff00 */
[----:B------:R-:W-:Y:S01]  /*1d20*/  UIADD3 UR18, UR7, 0x2, URZ ;  /* 0x0000000207127890 */ /* 0x000fe2000fffe03f */
[----:B------:R-:W-:Y:S01]  /*1d30*/  CS2R R110, SRZ ;  /* 0x00000000006e7805 */ /* 0x000fe2000001ff00 */
[----:B------:R-:W-:Y:S01]  /*1d40*/  UMOV UR17, 0x40000040 ;  /* 0x4000004000117882 */ /* 0x000fe20000000000 */
[----:B------:R-:W-:Y:S01]  /*1d50*/  UMOV UR19, 0x40000040 ;  /* 0x4000004000137882 */ /* 0x000fe20000000000 */
        /* <DEDUP_REMOVED lines=17> */
[----:B------:R-:W-:Y:S01]  /*1e70*/  CS2R R146, SRZ ;  /* 0x0000000000927805 */ /* 0x000fe2000001ff00 */
[----:B------:R-:W-:Y:S01]  /*1e80*/  IMAD.MOV.U32 R148, RZ, RZ, RZ ;  /* 0x000000ffff947224 */ /* 0x000fe200078e00ff */
[----:B------:R-:W-:Y:S01]  /*1e90*/  QGMMA.64x128x32.F32.E4M3.E4M3 R24, gdesc[UR16], R24 ;  /* 0x01e00000101879f3 */ /* 0x000fe20008700818 */
[----:B------:R-:W-:-:S02]  /*1ea0*/  UIADD3 UR16, UR6, 0x4, URZ ;  /* 0x0000000406107890 */ /* 0x000fc4000fffe03f */
[----:B------:R-:W-:Y:S01]  /*1eb0*/  UIADD3 UR18, UR7, 0x4, URZ ;  /* 0x0000000407127890 */ /* 0x000fe2000fffe03f */
[----:B------:R-:W-:Y:S01]  /*1ec0*/  UMOV UR17, 0x40000040 ;  /* 0x4000004000117882 */ /* 0x000fe20000000000 */
[----:B------:R-:W-:-:S07]  /*1ed0*/  UMOV UR19, 0x40000040 ;  /* 0x4000004000137882 */ /* 0x000fce0000000000 */
[----:B------:R-:W-:Y:S01]  /*1ee0*/  QGMMA.64x128x32.F32.E4M3.E4M3 R24, gdesc[UR16], R24 ;  /* 0x01e00000101879f3 */ /* 0x000fe20008700818 */
[----:B------:R-:W-:Y:S02]  /*1ef0*/  UIADD3 UR18, UR7, 0x6, URZ ;  /* 0x0000000607127890 */ /* 0x000fe4000fffe03f */
[----:B------:R-:W-:Y:S01]  /*1f00*/  UIADD3 UR16, UR6, 0x6, URZ ;  /* 0x0000000606107890 */ /* 0x000fe2000fffe03f */
[----:B------:R-:W-:Y:S01]  /*1f10*/  ULDC UR7, c[0x0][0x50c] ;  /* 0x0001430000077ab9 */ /* 0x000fe20000000800 */
[----:B------:R-:W-:Y:S01]  /*1f20*/  UMOV UR17, 0x40000040 ;  /* 0x4000004000117882 */ /* 0x000fe20000000000 */
[----:B------:R-:W-:Y:S01]  /*1f30*/  UISETP.NE.AND UP0, UPT, UR7, 0x4, UPT ;  /* 0x000000040700788c */ /* 0x000fe2000bf05270 */
[----:B------:R-:W-:Y:S01]  /*1f40*/  UMOV UR19, 0x40000040 ;  /* 0x4000004000137882 */ /* 0x000fe20000000000 */
[----:B------:R-:W-:Y:S02]  /*1f50*/  UMOV UR6, 0x4 ;  /* 0x0000000400067882 */ /* 0x000fe40000000000 */
[----:B------:R-:W-:-:S06]  /*1f60*/  USEL UR7, URZ, 0x1, UP0 ;  /* 0x000000013f077887 */ /* 0x000fcc0008000000 */
[----:B------:R-:W-:Y:S01]  /*1f70*/  ISETP.NE.AND P1, PT, RZ, UR7, PT ;  /* 0x00000007ff007c0c */ /* 0x000fe2000bf25270 */
[----:B------:R-:W-:-:S12]  /*1f80*/  QGMMA.64x128x32.F32.E4M3.E4M3 R24, gdesc[UR16], R24, gsb0 ;  /* 0x01e00000101879f3 */ /* 0x000fd80008000818 */
[----:B------:R-:W-:Y:S05]  /*1f90*/  @!P1 BRA `(.L_x_25) ;  /* 0x0000000400089947 */ /* 0x000fea0003800000 */
[----:B------:R-:W-:Y:S02]  /*1fa0*/  WARPGROUP.DEPBAR.LE gsb0, 0x0 ;  /* 0x00008000000079c5 */ /* 0x000fe40000010000 */
[----:B------:R-:W-:-:S01]  /*1fb0*/  FADD R147, RZ, R24 ;  /* 0x00000018ff937221 */ /* 0x000fc20000000000 */
[----:B------:R-:W-:Y:S01]  /*1fc0*/  FADD R148, RZ, R25 ;  /* 0x00000019ff947221 */ /* 0x000fe20000000000 */
        /* <DEDUP_REMOVED lines=62> */
[----:B------:R-:W-:-:S06]  /*23b0*/  UMOV UR6, URZ ;  /* 0x0000003f00067c82 */ /* 0x000fcc0008000000 */
.L_x_25:
[----:B------:R-:W-:-:S04]  /*23c0*/  UIADD3 UR20, UR5, 0x1, URZ ;  /* 0x0000000105147890 */ /* 0x000fc8000fffe03f */
[----:B------:R-:W-:-:S04]  /*23d0*/  UISETP.NE.AND UP0, UPT, UR20, 0x5, UPT ;  /* 0x000000051400788c */ /* 0x000fc8000bf05270 */
[----:B------:R-:W-:Y:S02]  /*23e0*/  USEL UR8, URZ, 0x1, UP0 ;  /* 0x000000013f087887 */ /* 0x000fe40008000000 */
[----:B------:R-:W-:Y:S02]  /*23f0*/  USEL UR20, UR20, URZ, UP0 ;  /* 0x0000003f14147287 */ /* 0x000fe40008000000 */
[----:B------:R-:W-:-:S06]  /*2400*/  ULOP3.LUT UR8, UR4, UR8, URZ, 0x3c, !UPT ;  /* 0x0000000804087292 */ /* 0x000fcc000f8e3c3f */
[----:B------:R-:W-:Y:S01]  /*2410*/  IMAD.U32 R151, RZ, RZ, UR8 ;  /* 0x00000008ff977e24 */ /* 0x000fe2000f8e00ff */
[----:B------:R-:W-:-:S06]  /*2420*/  UMOV UR8, 0x1 ;  /* 0x0000000100087882 */ /* 0x000fcc0000000000 */
.L_x_20:
[----:B------:R-:W-:-:S06]  /*2430*/  UISETP.GE.AND UP0, UPT, UR10, 0x1, UPT ;  /* 0x000000010a00788c */ /* 0x000fcc000bf06270 */
[----:B------:R-:W-:-:S13]  /*2440*/  PLOP3.LUT P1, PT, PT, PT, UP0, 0x80, 0x0 ;  /* 0x000000000000781c */ /* 0x000fda0003f2f008 */
[----:B------:R-:W-:Y:S05]  /*2450*/  @!P1 BRA `(.L_x_26) ;  /* 0x0000000800349947 */ /* 0x000fea0003800000 */
[----:B------:R-:W-:Y:S01]  /*2460*/  IMAD.U32 R18, RZ, RZ, UR10 ;  /* 0x0000000aff127e24 */ /* 0x000fe2000f8e00ff */
[----:B------:R-:W-:Y:S01]  /*2470*/  ULDC UR24, c[0x0][0x50c] ;  /* 0x0001430000187ab9 */ /* 0x000fe20000000800 */
[----:B------:R-:W-:-:S07]  /*2480*/  IMAD.U32 R19, RZ, RZ, UR5 ;  /* 0x00000005ff137e24 */ /* 0x000fce000f8e00ff */
.L_x_34:
[----:B------:R-:W-:-:S13]  /*2490*/  ISETP.NE.AND P2, PT, R149, 0x3, PT ;  /* 0x000000039500780c */ /* 0x000fda0003f45270 */
[----:B0-----:R-:W-:Y:S05]  /*24a0*/  @!P2 BRA `(.L_x_27) ;  /* 0x000000000004a947 */ /* 0x001fea0003800000 */
[----:B------:R-:W-:Y:S01]  /*24b0*/  BPT.TRAP 0x1 ;  /* 0x000000040000795c */ /* 0x000fe20000300000 */
.L_x_27:
[----:B------:R-:W-:Y:S01]  /*24c0*/  ULEA UR16, UR20, UR9, 0x3 ;  /* 0x0000000914107291 */ /* 0x000fe2000f8e183f */
[----:B------:R-:W-:-:S08]  /*24d0*/  SHF.L.U32 R20, R151, 0x1f, RZ ;  /* 0x0000001f97147819 */ /* 0x000fd000000006ff */
[----:B------:R0:W1:Y:S01]  /*24e0*/  SYNCS.PHASECHK.TRANS64.TRYWAIT P1, [UR16], R20 ;  /* 0x00000014ff0075a7 */ /* 0x0000620008020150 */
[----:B------:R-:W-:Y:S05]  /*24f0*/  @!P2 BRA `(.L_x_28) ;  /* 0x000000000004a947 */ /* 0x000fea0003800000 */
[----:B------:R-:W-:Y:S01]  /*2500*/  BPT.TRAP 0x1 ;  /* 0x000000040000795c */ /* 0x000fe20000300000 */
.L_x_28:
[----:B-1----:R-:W-:Y:S05]  /*2510*/  @P1 BRA `(.L_x_29) ;  /* 0x0000000000081947 */ /* 0x002fea0003800000 */
[----:B------:R-:W1:Y:S02]  /*2520*/  SYNCS.PHASECHK.TRANS64.TRYWAIT P1, [UR16], R20 ;  /* 0x00000014ff0075a7 */ /* 0x000e640008020150 */
[----:B-1----:R-:W-:Y:S05]  /*2530*/  @!P1 BRA `(.L_x_30) ;  /* 0x0000006c008c9947 */ /* 0x002fea0003800000 */
.L_x_29:
[----:B------:R-:W-:Y:S01]  /*2540*/  UIADD3 UR16, UR9, 0x180, URZ ;  /* 0x0000018009107890 */ /* 0x000fe2000fffe03f */
[----:B------:R-:W-:Y:S01]  /*2550*/  WARPGROUP.ARRIVE ;  /* 0x00000000000079c5 */ /* 0x000fe20000000000 */
[----:B------:R-:W-:Y:S02]  /*2560*/  UIADD3 UR17, UR9, 0xa180, URZ ;  /* 0x0000a18009117890 */ /* 0x000fe4000fffe03f */
[----:B------:R-:W-:Y:S02]  /*2570*/  UISETP.NE.AND UP0, UPT, UR7, URZ, UPT ;  /* 0x0000003f0700728c */ /* 0x000fe4000bf05270 */
[----:B------:R-:W-:Y:S02]  /*2580*/  USHF.R.U32.HI UR16, URZ, 0x4, UR16 ;  /* 0x000000043f107899 */ /* 0x000fe40008011610 */
[----:B------:R-:W-:Y:S02]  /*2590*/  USHF.R.U32.HI UR17, URZ, 0x4, UR17 ;  /* 0x000000043f117899 */ /* 0x000fe40008011611 */
[----:B------:R-:W-:-:S02]  /*25a0*/  USEL UR8, UR8, URZ, !UP0 ;  /* 0x0000003f08087287 */ /* 0x000fc4000c000000 */
[----:B------:R-:W-:Y:S02]  /*25b0*/  ULOP3.LUT UR16, UR16, 0x3fff, URZ, 0xc0, !UPT ;  /* 0x00003fff10107892 */ /* 0x000fe4000f8ec03f */
[----:B------:R-:W-:Y:S02]  /*25c0*/  ULOP3.LUT UR17, UR17, 0x3fff, URZ, 0xc0, !UPT ;  /* 0x00003fff11117892 */ /* 0x000fe4000f8ec03f */
[----:B------:R-:W-:Y:S02]  /*25d0*/  UISETP.NE.U32.AND UP0, UPT, UR8, URZ, UPT ;  /* 0x0000003f0800728c */ /* 0x000fe4000bf05070 */
[----:B------:R-:W-:Y:S02]  /*25e0*/  ULOP3.LUT UR7, UR16, 0x10000, URZ, 0xfc, !UPT ;  /* 0x0001000010077892 */ /* 0x000fe4000f8efc3f */
[----:B------:R-:W-:Y:S02]  /*25f0*/  ULOP3.LUT UR8, UR17, 0x10000, URZ, 0xfc, !UPT ;  /* 0x0001000011087892 */ /* 0x000fe4000f8efc3f */
[----:B------:R-:W-:-:S02]  /*2600*/  ULEA UR7, UR20, UR7, 0x9 ;  /* 0x0000000714077291 */ /* 0x000fc4000f8e483f */
[----:B------:R-:W-:Y:S01]  /*2610*/  ULEA UR8, UR20, UR8, 0xa ;  /* 0x0000000814087291 */ /* 0x000fe2000f8e503f */
[----:B------:R-:W-:Y:S01]  /*2620*/  UMOV UR17, 0x40000040 ;  /* 0x4000004000117882 */ /* 0x000fe20000000000 */
[----:B------:R-:W-:Y:S01]  /*2630*/  UMOV UR19, 0x40000040 ;  /* 0x4000004000137882 */ /* 0x000fe20000000000 */
[----:B------:R-:W-:Y:S02]  /*2640*/  UIADD3 UR6, UR6, 0x4, URZ ;  /* 0x0000000406067890 */ /* 0x000fe4000fffe03f */
[----:B------:R-:W-:Y:S02]  /*2650*/  UMOV UR16, UR7 ;  /* 0x0000000700107c82 */ /* 0x000fe40008000000 */
[----:B------:R-:W-:Y:S02]  /*2660*/  UMOV UR18, UR8 ;  /* 0x0000000800127c82 */ /* 0x000fe40008000000 */
[----:B------:R-:W-:Y:S01]  /*2670*/  QGMMA.64x128x32.F32.E4M3.E4M3 R24, gdesc[UR16], R24, UP0 ;  /* 0x01e00000101879f3 */ /* 0x000fe2000bf00818 */
[----:B------:R-:W-:-:S02]  /*2680*/  UIADD3 UR16, UR7, 0x2, URZ ;  /* 0x0000000207107890 */ /* 0x000fc4000fffe03f */
[----:B------:R-:W-:Y:S01]  /*2690*/  UIADD3 UR18, UR8, 0x2, URZ ;  /* 0x0000000208127890 */ /* 0x000fe2000fffe03f */
[----:B------:R-:W-:Y:S01]  /*26a0*/  UMOV UR17, 0x40000040 ;  /* 0x4000004000117882 */ /* 0x000fe20000000000 */
[----:B------:R-:W-:Y:S01]  /*26b0*/  UMOV UR19, 0x40000040 ;  /* 0x4000004000137882 */ /* 0x000fe20000000000 */
[----:B------:R-:W-:-:S06]  /*26c0*/  UISETP.NE.AND UP0, UPT, UR6, UR24, UPT ;  /* 0x000000180600728c */ /* 0x000fcc000bf05270 */
[----:B------:R-:W-:Y:S01]  /*26d0*/  QGMMA.64x128x32.F32.E4M3.E4M3 R24, gdesc[UR16], R24 ;  /* 0x01e00000101879f3 */ /* 0x000fe20008700818 */
[----:B------:R-:W-:Y:S02]  /*26e0*/  UIADD3 UR16, UR7, 0x4, URZ ;  /* 0x0000000407107890 */ /* 0x000fe4000fffe03f */
[----:B------:R-:W-:Y:S01]  /*26f0*/  UIADD3 UR18, UR8, 0x4, URZ ;  /* 0x0000000408127890 */ /* 0x000fe2000fffe03f */
[----:B------:R-:W-:Y:S01]  /*2700*/  UMOV UR17, 0x40000040 ;  /* 0x4000004000117882 */ /* 0x000fe20000000000 */
[----:B------:R-:W-:-:S07]  /*2710*/  UMOV UR19, 0x40000040 ;  /* 0x4000004000137882 */ /* 0x000fce0000000000 */
[----:B------:R-:W-:Y:S01]  /*2720*/  QGMMA.64x128x32.F32.E4M3.E4M3 R24, gdesc[UR16], R24 ;  /* 0x01e00000101879f3 */ /* 0x000fe20008700818 */
[----:B------:R-:W-:Y:S02]  /*2730*/  UIADD3 UR16, UR7, 0x6, URZ ;  /* 0x0000000607107890 */ /* 0x000fe4000fffe03f */
[----:B------:R-:W-:Y:S01]  /*2740*/  UIADD3 UR18, UR8, 0x6, URZ ;  /* 0x0000000608127890 */ /* 0x000fe2000fffe03f */
[----:B------:R-:W-:Y:S01]  /*2750*/  UMOV UR17, 0x40000040 ;  /* 0x4000004000117882 */ /* 0x000fe20000000000 */
[----:B------:R-:W-:Y:S01]  /*2760*/  UMOV UR19, 0x40000040 ;  /* 0x4000004000137882 */ /* 0x000fe20000000000 */
[----:B------:R-:W-:-:S06]  /*2770*/  USEL UR7, URZ, 0x1, UP0 ;  /* 0x000000013f077887 */ /* 0x000fcc0008000000 */
[----:B------:R-:W-:Y:S01]  /*2780*/  ISETP.NE.AND P1, PT, RZ, UR7, PT ;  /* 0x00000007ff007c0c */ /* 0x000fe2000bf25270 */
[----:B------:R-:W-:Y:S03]  /*2790*/  QGMMA.64x128x32.F32.E4M3.E4M3 R24, gdesc[UR16], R24, gsb0 ;  /* 0x01e00000101879f3 */ /* 0x000fe60008000818 */
[----:B------:R-:W-:-:S09]  /*27a0*/  WARPGROUP.DEPBAR.LE gsb0, 0x1 ;  /* 0x00008000000079c5 */ /* 0x000fd20000010100 */
[----:B------:R-:W-:Y:S05]  /*27b0*/  @!P1 BRA `(.L_x_31) ;  /* 0x0000000400089947 */ /* 0x000fea0003800000 */
[----:B------:R-:W-:Y:S02]  /*27c0*/  WARPGROUP.DEPBAR.LE gsb0, 0x0 ;  /* 0x00008000000079c5 */ /* 0x000fe40000010000 */
[----:B------:R-:W-:-:S01]  /*27d0*/  FADD R147, R24, R147 ;  /* 0x0000009318937221 */ /* 0x000fc20000000000 */
[----:B------:R-:W-:Y:S01]  /*27e0*/  FADD R148, R25, R148 ;  /* 0x0000009419947221 */ /* 0x000fe20000000000 */
        /* <DEDUP_REMOVED lines=62> */
[----:B------:R-:W-:-:S06]  /*2bd0*/  UMOV UR6, URZ ;  /* 0x0000003f00067c82 */ /* 0x000fcc0008000000 */
.L_x_31:
[----:B------:R-:W-:Y:S05]  /*2be0*/  @!P2 BRA `(.L_x_32) ;  /* 0x000000000004a947 */ /* 0x000fea0003800000 */
[----:B------:R-:W-:Y:S01]  /*2bf0*/  BPT.TRAP 0x1 ;  /* 0x000000040000795c */ /* 0x000fe20000300000 */
.L_x_32:
[----:B01----:R-:W-:Y:S02]  /*2c00*/  @P0 LEA R20, R19, UR9, 0x3 ;  /* 0x0000000913140c11 */ /* 0x003fe4000f8e18ff */
[----:B------:R-:W-:-:S03]  /*2c10*/  ISETP.GT.U32.AND P1, PT, R7, 0x1, PT ;  /* 0x000000010700780c */ /* 0x000fc60003f24070 */
[----:B------:R-:W-:-:S05]  /*2c20*/  @P0 VIADD R21, R20, 0x28 ;  /* 0x0000002814150836 */ /* 0x000fca0000000000 */
[----:B------:R-:W-:-:S04]  /*2c30*/  @P0 PRMT R21, R10, 0x654, R21 ;  /* 0x000006540a150816 */ /* 0x000fc80000000015 */
[----:B------:R0:W-:Y:S01]  /*2c40*/  @P0 SYNCS.ARRIVE.TRANS64.RED.A1T0 RZ, [R21+URZ], RZ ;  /* 0x000000ff15ff09a7 */ /* 0x0001e2000810043f */
[----:B------:R-:W-:Y:S05]  /*2c50*/  @P1 BRA `(.L_x_33) ;  /* 0x0000000000041947 */ /* 0x000fea0003800000 */
[----:B------:R-:W-:Y:S01]  /*2c60*/  BPT.TRAP 0x1 ;  /* 0x000000040000795c */ /* 0x000fe20000300000 */
.L_x_33:
[----:B------:R-:W-:Y:S01]  /*2c70*/  UIADD3 UR20, UR20, 0x1, URZ ;  /* 0x0000000114147890 */ /* 0x000fe2000fffe03f */
[C---:B------:R-:W-:Y:S01]  /*2c80*/  ISETP.GT.AND P2, PT, R18.reuse, 0x1, PT ;  /* 0x000000011200780c */ /* 0x040fe20003f44270 */
[----:B------:R-:W-:Y:S02]  /*2c90*/  VIADD R19, R19, 0x1 ;  /* 0x0000000113137836 */ /* 0x000fe40000000000 */
[----:B------:R-:W-:Y:S01]  /*2ca0*/  UISETP.NE.AND UP0, UPT, UR20, 0x5, UPT ;  /* 0x000000051400788c */ /* 0x000fe2000bf05270 */
[----:B------:R-:W-:Y:S02]  /*2cb0*/  VIADD R18, R18, 0xffffffff ;  /* 0xffffffff12127836 */ /* 0x000fe40000000000 */
[C---:B------:R-:W-:Y:S01]  /*2cc0*/  ISETP.NE.AND P1, PT, R19.reuse, 0x5, PT ;  /* 0x000000051300780c */ /* 0x040fe20003f25270 */
[----:B------:R-:W-:Y:S02]  /*2cd0*/  USEL UR8, URZ, 0x1, UP0 ;  /* 0x000000013f087887 */ /* 0x000fe40008000000 */
[----:B------:R-:W-:Y:S01]  /*2ce0*/  USEL UR20, UR20, URZ, UP0 ;  /* 0x0000003f14147287 */ /* 0x000fe20008000000 */
[----:B------:R-:W-:-:S03]  /*2cf0*/  SEL R19, R19, RZ, P1 ;  /* 0x000000ff13137207 */ /* 0x000fc60000800000 */
[----:B------:R-:W-:Y:S01]  /*2d00*/  LOP3.LUT R151, R151, UR8, RZ, 0x3c, !PT ;  /* 0x0000000897977c12 */ /* 0x000fe2000f8e3cff */
[----:B------:R-:W-:Y:S01]  /*2d10*/  UMOV UR8, 0x1 ;  /* 0x0000000100087882 */ /* 0x000fe20000000000 */
[----:B------:R-:W-:Y:S06]  /*2d20*/  @P2 BRA `(.L_x_34) ;  /* 0xfffffff400d82947 */ /* 0x000fec000383ffff */
.L_x_26:
[----:B------:R-:W-:Y:S01]  /*2d30*/  UISETP.NE.AND UP0, UPT, UR6, URZ, UPT ;  /* 0x0000003f0600728c */ /* 0x000fe2000bf05270 */
[----:B------:R-:W1:Y:S01]  /*2d40*/  LDC R18, c[0x0][0x28c] ;  /* 0x0000a300ff127b82 */ /* 0x000e620000000800 */
[----:B------:R-:W-:Y:S02]  /*2d50*/  IMAD.U32 R19, RZ, RZ, UR23 ;  /* 0x00000017ff137e24 */ /* 0x000fe4000f8e00ff */
[----:B------:R-:W-:-:S06]  /*2d60*/  USEL UR6, URZ, 0x1, !UP0 ;  /* 0x000000013f067887 */ /* 0x000fcc000c000000 */
[----:B------:R-:W-:-:S13]  /*2d70*/  ISETP.NE.AND P1, PT, RZ, UR6, PT ;  /* 0x00000006ff007c0c */ /* 0x000fda000bf25270 */
[----:B------:R-:W-:Y:S05]  /*2d80*/  @!P1 BRA `(.L_x_35) ;  /* 0x0000000400049947 */ /* 0x000fea0003800000 */
[----:B------:R-:W-:Y:S02]  /*2d90*/  WARPGROUP.DEPBAR.LE gsb0, 0x0 ;  /* 0x00008000000079c5 */ /* 0x000fe40000010000 */
[----:B------:R-:W-:Y:S01]  /*2da0*/  FADD R147, R24, R147 ;  /* 0x0000009318937221 */ /* 0x000fe20000000000 */
        /* <DEDUP_REMOVED lines=62> */
[----:B------:R-:W-:-:S07]  /*3190*/  FADD R88, R88, R87 ;  /* 0x0000005758587221 */ /* 0x000fce0000000000 */
.L_x_35:
[----:B-1----:R-:W-:Y:S01]  /*31a0*/  ISETP.GE.AND P1, PT, R18, 0x1, PT ;  /* 0x000000011200780c */ /* 0x002fe20003f26270 */
[----:B------:R1:W-:Y:S01]  /*31b0*/  SYNCS.ARRIVE.TRANS64.A1T0 RZ, [R19+UR22], RZ ;  /* 0x000000ff13ff79a7 */ /* 0x0003e20008100016 */
[----:B------:R-:W-:-:S11]  /*31c0*/  WARPGROUP.DEPBAR.LE gsb0, 0x0 ;  /* 0x00008000000079c5 */ /* 0x000fd60000010000 */
[----:B------:R-:W-:Y:S05]  /*31d0*/  @!P1 BRA `(.L_x_36) ;  /* 0x0000000000449947 */ /* 0x000fea0003800000 */
[----:B------:R-:W-:-:S13]  /*31e0*/  ISETP.NE.AND P1, PT, R149, 0x3, PT ;  /* 0x000000039500780c */ /* 0x000fda0003f25270 */
[----:B------:R-:W-:Y:S05]  /*31f0*/  @!P1 BRA `(.L_x_37) ;  /* 0x0000000000049947 */ /* 0x000fea0003800000 */
[----:B------:R-:W-:Y:S01]  /*3200*/  BPT.TRAP 0x1 ;  /* 0x000000040000795c */ /* 0x000fe20000300000 */
.L_x_37:
[----:B------:R-:W-:Y:S01]  /*3210*/  VOTEU.ANY UP0, P0 ;  /* 0x00000000003f7886 */ /* 0x000fe20000000100 */
[----:B------:R-:W-:-:S04]  /*3220*/  ISETP.GT.U32.AND P1, PT, R7, 0x1, PT ;  /* 0x000000010700780c */ /* 0x000fc80003f24070 */
[----:B------:R-:W-:-:S06]  /*3230*/  @UP0 UIADD3 UR6, UR10, UR5, URZ ;  /* 0x000000050a060290 */ /* 0x000fcc000fffe03f */
[----:B------:R-:W-:Y:S02]  /*3240*/  IMAD.U32 R18, RZ, RZ, UR6 ;  /* 0x00000006ff127e24 */ /* 0x000fe4000f8e00ff */
[----:B0-----:R-:W-:Y:S02]  /*3250*/  IMAD.U32 R21, RZ, RZ, UR6 ;  /* 0x00000006ff157e24 */ /* 0x001fe4000f8e00ff */
[----:B-1----:R-:W-:-:S05]  /*3260*/  @P0 IMAD.WIDE.U32 R18, R18, -0x33333333, RZ ;  /* 0xcccccccd12120825 */ /* 0x002fca00078e00ff */
[----:B------:R-:W-:-:S05]  /*3270*/  @P0 SHF.R.U32.HI R18, RZ, 0x2, R19 ;  /* 0x00000002ff120819 */ /* 0x000fca0000011613 */
[----:B------:R-:W-:-:S05]  /*3280*/  @P0 IMAD R18, R18, -0x5, R21 ;  /* 0xfffffffb12120824 */ /* 0x000fca00078e0215 */
[----:B------:R-:W-:-:S05]  /*3290*/  @P0 LEA R18, R18, UR9, 0x3 ;  /* 0x0000000912120c11 */ /* 0x000fca000f8e18ff */
[----:B------:R-:W-:-:S05]  /*32a0*/  @P0 VIADD R19, R18, 0x28 ;  /* 0x0000002812130836 */ /* 0x000fca0000000000 */
[----:B------:R-:W-:-:S04]  /*32b0*/  @P0 PRMT R19, R10, 0x654, R19 ;  /* 0x000006540a130816 */ /* 0x000fc80000000013 */
[----:B------:R4:W-:Y:S01]  /*32c0*/  @P0 SYNCS.ARRIVE.TRANS64.RED.A1T0 RZ, [R19+URZ], RZ ;  /* 0x000000ff13ff09a7 */ /* 0x0009e2000810043f */
[----:B------:R-:W-:Y:S05]  /*32d0*/  @P1 BRA `(.L_x_36) ;  /* 0x0000000000041947 */ /* 0x000fea0003800000 */
[----:B------:R-:W-:Y:S01]  /*32e0*/  BPT.TRAP 0x1 ;  /* 0x000000040000795c */ /* 0x000fe20000300000 */
.L_x_36:
[----:B------:R-:W-:Y:S01]  /*32f0*/  SHF.L.U32 R18, R150, 0x1f, RZ ;  /* 0x0000001f96127819 */ /* 0x000fe200000006ff */
[----:B------:R-:W-:Y:S01]  /*3300*/  UIADD3 UR5, UR21, UR5, URZ ;  /* 0x0000000515057290 */ /* 0x000fe2000fffe03f */
[----:B------:R-:W0:Y:S01]  /*3310*/  LDC R31, c[0x0][0x288] ;  /* 0x0000a200ff1f7b82 */ /* 0x000e220000000800 */
[----:B------:R-:W-:Y:S01]  /*3320*/  UISETP.GE.U32.AND UP1, UPT, UR21, 0x5, UPT ;  /* 0x000000051500788c */ /* 0x000fe2000bf26070 */
[----:B------:R-:W-:Y:S01]  /*3330*/  IMAD.SHL.U32 R26, R14, 0x2, RZ ;  /* 0x000000020e1a7824 */ /* 0x000fe200078e00ff */
[----:B------:R-:W-:Y:S02]  /*3340*/  UISETP.GT.U32.AND UP0, UPT, UR5, 0x4, UPT ;  /* 0x000000040500788c */ /* 0x000fe4000bf04070 */
[----:B------:R-:W-:Y:S02]  /*3350*/  UIMAD.WIDE.U32 UR6, UR5, -0x33333333, URZ ;  /* 0xcccccccd050678a5 */ /* 0x000fe4000f8e003f */
[----:B------:R-:W-:Y:S01]  /*3360*/  UISETP.LT.U32.AND UP0, UPT, UR21, 0x5, UP0 ;  /* 0x000000051500788c */ /* 0x000fe20008701070 */
[----:B------:R-:W2:Y:S01]  /*3370*/  SYNCS.PHASECHK.TRANS64.TRYWAIT P1, [UR11+0x8], R18 ;  /* 0x00000812ff0075a7 */ /* 0x000ea2000802014b */
[----:B------:R-:W-:Y:S01]  /*3380*/  USHF.R.U32.HI UR6, URZ, 0x2, UR7 ;  /* 0x000000023f067899 */ /* 0x000fe20008011607 */
[----:B------:R-:W-:Y:S01]  /*3390*/  SHF.R.S32.HI R27, RZ, 0x1f, R26 ;  /* 0x0000001fff1b7819 */ /* 0x000fe2000001141a */
[----:B------:R-:W-:-:S02]  /*33a0*/  USEL UR8, URZ, 0x1, !UP0 ;  /* 0x000000013f087887 */ /* 0x000fc4000c000000 */
[----:B------:R-:W-:Y:S02]  /*33b0*/  UIMAD UR5, UR6, -0x5, UR5 ;  /* 0xfffffffb060578a4 */ /* 0x000fe4000f8e0205 */
[----:B------:R-:W-:-:S04]  /*33c0*/  ULOP3.LUT UR4, UR4, UR8, URZ, 0x3c, !UPT ;  /* 0x0000000804047292 */ /* 0x000fc8000f8e3c3f */
[----:B------:R-:W-:Y:S01]  /*33d0*/  @UP1 ULOP3.LUT UR4, UR4, 0x1, UR6, 0x78, !UPT ;  /* 0x0000000104041892 */ /* 0x000fe2000f8e7806 */
[----:B0-2---:R-:W-:Y:S11]  /*33e0*/  @!P1 BRA `(.L_x_38) ;  /* 0x0000005c00f89947 */ /* 0x005ff60003800000 */
.L_x_197:
[----:B------:R-:W-:Y:S01]  /*33f0*/  IMAD.SHL.U32 R33, R5, 0x80, RZ ;  /* 0x0000008005217824 */ /* 0x000fe200078e00ff */
[----:B------:R-:W-:Y:S01]  /*3400*/  ULDC UR8, c[0x0][0x284] ;  /* 0x0000a10000087ab9 */ /* 0x000fe20000000800 */
[----:B------:R-:W-:Y:S01]  /*3410*/  IMAD.SHL.U32 R5, R6, 0x40, RZ ;  /* 0x0000004006057824 */ /* 0x000fe200078e00ff */
[----:B------:R-:W-:Y:S01]  /*3420*/  SHF.R.S32.HI R32, RZ, 0x1f, R4 ;  /* 0x0000001fff207819 */ /* 0x000fe20000011404 */
[----:B------:R-:W-:Y:S01]  /*3430*/  ULDC.64 UR6, c[0x0][0x5d0] ;  /* 0x0001740000067ab9 */ /* 0x000fe20000000a00 */
[----:B------:R-:W-:Y:S01]  /*3440*/  SHF.R.S32.HI R30, RZ, 0x1f, R33 ;  /* 0x0000001fff1e7819 */ /* 0x000fe20000011421 */
[----:B01--4-:R-:W-:Y:S01]  /*3450*/  IMAD.WIDE.U32 R18, R4, UR6, R26 ;  /* 0x0000000604127c25 */ /* 0x013fe2000f8e001a */
[----:B------:R-:W-:-:S03]  /*3460*/  ISETP.GE.AND P1, PT, R5, UR8, PT ;  /* 0x0000000805007c0c */ /* 0x000fc6000bf26270 */
[----:B------:R-:W-:Y:S01]  /*3470*/  IMAD R21, R32, UR6, RZ ;  /* 0x0000000620157c24 */ /* 0x000fe2000f8e02ff */
[C---:B------:R-:W-:Y:S02]  /*3480*/  ISETP.GE.OR P1, PT, R33.reuse, R31, P1 ;  /* 0x0000001f2100720c */ /* 0x040fe40000f26670 */
[----:B------:R-:W-:Y:S01]  /*3490*/  IADD3 R18, P2, R33, R18, RZ ;  /* 0x0000001221127210 */ /* 0x000fe20007f5e0ff */
[----:B------:R-:W-:-:S05]  /*34a0*/  IMAD R21, R4, UR7, R21 ;  /* 0x0000000704157c24 */ /* 0x000fca000f8e0215 */
[----:B------:R-:W-:-:S05]  /*34b0*/  IADD3.X R19, R30, R19, R21, P2, !PT ;  /* 0x000000131e137210 */ /* 0x000fca00017fe415 */
[----:B------:R-:W-:Y:S05]  /*34c0*/  @P1 BRA `(.L_x_39) ;  /* 0x0000004400b81947 */ /* 0x000fea0003800000 */
[----:B------:R-:W0:Y:S01]  /*34d0*/  LDC.64 R28, c[0x0][0x5c8] ;  /* 0x00017200ff1c7b82 */ /* 0x000e220000000a00 */
[----:B------:R-:W-:Y:S01]  /*34e0*/  IMAD.WIDE R24, R6, 0x40, R12 ;  /* 0x0000004006187825 */ /* 0x000fe200078e020c */
[----:B------:R-:W-:Y:S01]  /*34f0*/  ULDC.64 UR6, c[0x0][0x5c0] ;  /* 0x0001700000067ab9 */ /* 0x000fe20000000a00 */
[----:B------:R-:W-:Y:S02]  /*3500*/  BSSY B0, `(.L_x_39) ;  /* 0x000046a000007945 */ /* 0x000fe40003800000 */
[-C--:B0-----:R-:W-:Y:S02]  /*3510*/  IMAD R6, R25, R28.reuse, RZ ;  /* 0x0000001c19067224 */ /* 0x081fe400078e02ff */
[----:B------:R-:W-:-:S04]  /*3520*/  IMAD.WIDE.U32 R18, R24, R28, R18 ;  /* 0x0000001c18127225 */ /* 0x000fc800078e0012 */
[----:B------:R-:W-:Y:S01]  /*3530*/  IMAD R21, R24, R29, R6 ;  /* 0x0000001d18157224 */ /* 0x000fe200078e0206 */
[----:B------:R-:W-:Y:S02]  /*3540*/  LEA R6, P1, R28, R18, 0x3 ;  /* 0x000000121c067211 */ /* 0x000fe400078218ff */
[----:B------:R-:W-:Y:S01]  /*3550*/  IADD3 R20, P2, R18, UR6, RZ ;  /* 0x0000000612147c10 */ /* 0x000fe2000ff5e0ff */
[----:B------:R-:W-:Y:S01]  /*3560*/  IMAD.IADD R21, R19, 0x1, R21 ;  /* 0x0000000113157824 */ /* 0x000fe200078e0215 */
[----:B------:R-:W-:Y:S01]  /*3570*/  IADD3 R18, P4, R6, UR6, RZ ;  /* 0x0000000606127c10 */ /* 0x000fe2000ff9e0ff */
[----:B------:R-:W-:Y:S02]  /*3580*/  IMAD R6, R14, -0x2, R31 ;  /* 0xfffffffe0e067824 */ /* 0x000fe400078e021f */
[----:B------:R-:W-:Y:S01]  /*3590*/  IMAD.IADD R31, R16, 0x1, -R5 ;  /* 0x00000001101f7824 */ /* 0x000fe200078e0a05 */
[----:B------:R-:W-:Y:S01]  /*35a0*/  LEA.HI.X R19, R28, R21, R29, 0x3, P1 ;  /* 0x000000151c137211 */ /* 0x000fe200008f1c1d */
[----:B------:R-:W-:Y:S01]  /*35b0*/  IMAD.IADD R6, R6, 0x1, -R33 ;  /* 0x0000000106067824 */ /* 0x000fe200078e0a21 */
[----:B---3-5:R-:W-:-:S02]  /*35c0*/  FSETP.NEU.AND P1, PT, R15, RZ, PT ;  /* 0x000000ff0f00720b */ /* 0x028fc40003f2d000 */
[----:B------:R-:W-:Y:S02]  /*35d0*/  IADD3.X R21, R21, UR7, RZ, P2, !PT ;  /* 0x0000000715157c10 */ /* 0x000fe400097fe4ff */
[----:B------:R-:W-:-:S09]  /*35e0*/  IADD3.X R19, R19, UR7, RZ, P4, !PT ;  /* 0x0000000713137c10 */ /* 0x000fd2000a7fe4ff */
[----:B------:R-:W-:Y:S05]  /*35f0*/  @!P1 BRA `(.L_x_40) ;  /* 0x0000003400609947 */ /* 0x000fea0003800000 */
[----:B------:R-:W-:Y:S01]  /*3600*/  ULDC.64 UR6, c[0x0][0x5b8] ;  /* 0x00016e0000067ab9 */ /* 0x000fe20000000a00 */
[----:B------:R-:W-:Y:S01]  /*3610*/  ULDC.64 UR16, c[0x0][0x5a8] ;  /* 0x00016a0000107ab9 */ /* 0x000fe20000000a00 */
[----:B------:R-:W-:Y:S01]  /*3620*/  IMAD.WIDE.U32 R26, R4, UR6, R26 ;  /* 0x00000006041a7c25 */ /* 0x000fe2000f8e001a */
[----:B------:R-:W-:Y:S01]  /*3630*/  BSSY B1, `(.L_x_41) ;  /* 0x0000010000017945 */ /* 0x000fe20003800000 */
[----:B------:R-:W-:Y:S02]  /*3640*/  PRMT R28, RZ, 0x7610, R28 ;  /* 0x00007610ff1c7816 */ /* 0x000fe4000000001c */
[----:B------:R-:W-:Y:S01]  /*3650*/  IMAD R5, R32, UR6, RZ ;  /* 0x0000000620057c24 */ /* 0x000fe2000f8e02ff */
[----:B------:R-:W-:-:S03]  /*3660*/  IADD3 R26, P1, R33, R26, RZ ;  /* 0x0000001a211a7210 */ /* 0x000fc60007f3e0ff */
[----:B------:R-:W-:Y:S01]  /*3670*/  IMAD R5, R4, UR7, R5 ;  /* 0x0000000704057c24 */ /* 0x000fe2000f8e0205 */
[----:B------:R-:W-:Y:S02]  /*3680*/  ULDC.64 UR6, c[0x0][0x5b0] ;  /* 0x00016c0000067ab9 */ /* 0x000fe40000000a00 */
[----:B------:R-:W-:Y:S02]  /*3690*/  IMAD R29, R25, UR6, RZ ;  /* 0x00000006191d7c24 */ /* 0x000fe4000f8e02ff */
[----:B------:R-:W-:Y:S02]  /*36a0*/  IADD3.X R27, R30, R27, R5, P1, !PT ;  /* 0x0000001b1e1b7210 */ /* 0x000fe40000ffe405 */
[----:B------:R-:W-:Y:S01]  /*36b0*/  ISETP.GE.AND P1, PT, R31, 0x1, PT ;  /* 0x000000011f00780c */ /* 0x000fe20003f26270 */
[C---:B------:R-:W-:Y:S02]  /*36c0*/  IMAD R29, R24.reuse, UR7, R29 ;  /* 0x00000007181d7c24 */ /* 0x040fe4000f8e021d */
[----:B------:R-:W-:Y:S01]  /*36d0*/  IMAD.WIDE.U32 R4, R24, UR6, R26 ;  /* 0x0000000618047c25 */ /* 0x000fe2000f8e001a */
[----:B------:R-:W-:-:S02]  /*36e0*/  ISETP.LT.OR P5, PT, R6, 0x1, !P1 ;  /* 0x000000010600780c */ /* 0x000fc40004fa1670 */
[----:B------:R-:W-:-:S04]  /*36f0*/  IADD3 R4, P2, R4, UR16, RZ ;  /* 0x0000001004047c10 */ /* 0x000fc8000ff5e0ff */
[----:B------:R-:W-:-:S07]  /*3700*/  IADD3.X R5, R5, UR17, R29, P2, !PT ;  /* 0x0000001105057c10 */ /* 0x000fce00097fe41d */
[----:B------:R-:W-:Y:S05]  /*3710*/  @P5 BRA `(.L_x_42) ;  /* 0x0000000000045947 */ /* 0x000fea0003800000 */
[----:B------:R0:W5:Y:S02]  /*3720*/  LDG.E.U8 R28, desc[UR14][R4.64] ;  /* 0x0000000e041c7981 */ /* 0x000164000c1e1100 */
.L_x_42:
[----:B------:R-:W-:Y:S05]  /*3730*/  BSYNC B1 ;  /* 0x0000000000017941 */ /* 0x000fea0003800000 */
.L_x_41:
[----:B-----5:R-:W-:Y:S01]  /*3740*/  LOP3.LUT R28, R28, 0xff, RZ, 0xc0, !PT ;  /* 0x000000ff1c1c7812 */ /* 0x020fe200078ec0ff */
[----:B------:R-:W-:Y:S01]  /*3750*/  BSSY B1, `(.L_x_43) ;  /* 0x000000b000017945 */ /* 0x000fe20003800000 */
[----:B------:R-:W-:Y:S02]  /*3760*/  ISETP.LT.OR P4, PT, R6, 0x2, !P1 ;  /* 0x000000020600780c */ /* 0x000fe40004f81670 */
[----:B------:R-:W-:-:S05]  /*3770*/  F2FP.F16.E4M3.UNPACK_B R28, R28 ;  /* 0x0000001cff1c723e */ /* 0x000fca00020006ff */
[----:B------:R-:W-:-:S05]  /*3780*/  HADD2.F32 R28, -RZ, R28.H0_H0 ;  /* 0x2000001cff1c7230 */ /* 0x000fca0000004100 */
[----:B------:R-:W-:-:S04]  /*3790*/  FMUL R28, R28, R15 ;  /* 0x0000000f1c1c7220 */ /* 0x000fc80000400000 */
[----:B------:R-:W-:-:S05]  /*37a0*/  FFMA R28, R147, R11, R28 ;  /* 0x0000000b931c7223 */ /* 0x000fca000000001c */
[----:B------:R-:W-:Y:S02]  /*37b0*/  F2FP.SATFINITE.E4M3.F32.PACK_AB_MERGE_C R29, RZ, R28, RZ ;  /* 0x0000001cff1d723e */ /* 0x000fe400048070ff */
[----:B------:R-:W-:-:S03]  /*37c0*/  PRMT R28, RZ, 0x7610, R28 ;  /* 0x00007610ff1c7816 */ /* 0x000fc6000000001c */
[----:B------:R1:W-:Y:S01]  /*37d0*/  @!P5 STG.E.U8 desc[UR14][R20.64], R29 ;  /* 0x0000001d1400d986 */ /* 0x0003e2000c10110e */
[----:B------:R-:W-:Y:S05]  /*37e0*/  @P4 BRA `(.L_x_44) ;  /* 0x0000000000044947 */ /* 0x000fea0003800000 */
[----:B------:R2:W5:Y:S02]  /*37f0*/  LDG.E.U8 R28, desc[UR14][R4.64+0x1] ;  /* 0x0000010e041c7981 */ /* 0x000564000c1e1100 */
.L_x_44:
[----:B------:R-:W-:Y:S05]  /*3800*/  BSYNC B1 ;  /* 0x0000000000017941 */ /* 0x000fea0003800000 */
.L_x_43:
[----:B-----5:R-:W-:Y:S01]  /*3810*/  LOP3.LUT R28, R28, 0xff, RZ, 0xc0, !PT ;  /* 0x000000ff1c1c7812 */ /* 0x020fe200078ec0ff */
[----:B------:R-:W-:Y:S01]  /*3820*/  BSSY B1, `(.L_x_45) ;  /* 0x0000013000017945 */ /* 0x000fe20003800000 */
[----:B-1----:R-:W-:Y:S02]  /*3830*/  IADD3 R29, P2, R24, 0x8, RZ ;  /* 0x00000008181d7810 */ /* 0x002fe40007f5e0ff */
[----:B------:R-:W-:-:S03]  /*3840*/  F2FP.F16.E4M3.UNPACK_B R28, R28 ;  /* 0x0000001cff1c723e */ /* 0x000fc600020006ff */
[----:B------:R-:W-:Y:S01]  /*3850*/  IMAD.X R24, RZ, RZ, R25, P2 ;  /* 0x000000ffff187224 */ /* 0x000fe200010e0619 */
[----:B------:R-:W-:Y:S01]  /*3860*/  ISETP.GE.AND P2, PT, R31, 0x9, PT ;  /* 0x000000091f00780c */ /* 0x000fe20003f46270 */
[----:B------:R-:W-:Y:S02]  /*3870*/  HADD2.F32 R28, -RZ, R28.H0_H0 ;  /* 0x2000001cff1c7230 */ /* 0x000fe40000004100 */
[----:B------:R-:W-:Y:S01]  /*3880*/  IMAD R24, R24, UR6, RZ ;  /* 0x0000000618187c24 */ /* 0x000fe2000f8e02ff */
[----:B------:R-:W-:Y:S01]  /*3890*/  ISETP.LT.OR P5, PT, R6, 0x1, !P2 ;  /* 0x000000010600780c */ /* 0x000fe200057a1670 */
[----:B------:R-:W-:-:S04]  /*38a0*/  IMAD.WIDE.U32 R26, R29, UR6, R26 ;  /* 0x000000061d1a7c25 */ /* 0x000fc8000f8e001a */
[----:B------:R-:W-:Y:S01]  /*38b0*/  FMUL R25, R28, R15 ;  /* 0x0000000f1c197220 */ /* 0x000fe20000400000 */
[----:B------:R-:W-:-:S03]  /*38c0*/  IMAD R29, R29, UR7, R24 ;  /* 0x000000071d1d7c24 */ /* 0x000fc6000f8e0218 */
[----:B------:R-:W-:Y:S01]  /*38d0*/  FFMA R25, R148, R11, R25 ;  /* 0x0000000b94197223 */ /* 0x000fe20000000019 */
[----:B------:R-:W-:Y:S02]  /*38e0*/  IADD3 R24, P6, R26, UR16, RZ ;  /* 0x000000101a187c10 */ /* 0x000fe4000ffde0ff */
[----:B------:R-:W-:Y:S02]  /*38f0*/  PRMT R26, RZ, 0x7610, R26 ;  /* 0x00007610ff1a7816 */ /* 0x000fe4000000001a */
[----:B------:R-:W-:Y:S02]  /*3900*/  F2FP.SATFINITE.E4M3.F32.PACK_AB_MERGE_C R31, RZ, R25, RZ ;  /* 0x00000019ff1f723e */ /* 0x000fe400048070ff */
[----:B------:R-:W-:-:S03]  /*3910*/  IADD3.X R25, R27, UR17, R29, P6, !PT ;  /* 0x000000111b197c10 */ /* 0x000fc6000b7fe41d */
[----:B------:R1:W-:Y:S01]  /*3920*/  @!P4 STG.E.U8 desc[UR14][R20.64+0x1], R31 ;  /* 0x0000011f1400c986 */ /* 0x0003e2000c10110e */
[----:B------:R-:W-:Y:S05]  /*3930*/  @P5 BRA `(.L_x_46) ;  /* 0x0000000000045947 */ /* 0x000fea0003800000 */
[----:B------:R3:W5:Y:S02]  /*3940*/  LDG.E.U8 R26, desc[UR14][R24.64] ;  /* 0x0000000e181a7981 */ /* 0x000764000c1e1100 */
.L_x_46:
[----:B------:R-:W-:Y:S05]  /*3950*/  BSYNC B1 ;  /* 0x0000000000017941 */ /* 0x000fea0003800000 */
.L_x_45:
        /* <DEDUP_REMOVED lines=12> */
.L_x_48:
[----:B------:R-:W-:Y:S05]  /*3a20*/  BSYNC B1 ;  /* 0x0000000000017941 */ /* 0x000fea0003800000 */
.L_x_47:
[----:B-----5:R-:W-:Y:S01]  /*3a30*/  LOP3.LUT R26, R26, 0xff, RZ, 0xc0, !PT ;  /* 0x000000ff1a1a7812 */ /* 0x020fe200078ec0ff */
[----:B------:R-:W-:Y:S01]  /*3a40*/  BSSY B1, `(.L_x_49) ;  /* 0x000000b000017945 */ /* 0x000fe20003800000 */
[----:B------:R-:W-:Y:S02]  /*3a50*/  ISETP.LT.OR P5, PT, R6, 0x9, !P1 ;  /* 0x000000090600780c */ /* 0x000fe40004fa1670 */
[----:B------:R-:W-:-:S05]  /*3a60*/  F2FP.F16.E4M3.UNPACK_B R26, R26 ;  /* 0x0000001aff1a723e */ /* 0x000fca00020006ff */
[----:B------:R-:W-:-:S05]  /*3a70*/  HADD2.F32 R26, -RZ, R26.H0_H0 ;  /* 0x2000001aff1a7230 */ /* 0x000fca0000004100 */
[----:B----4-:R-:W-:Y:S01]  /*3a80*/  FMUL R27, R26, R15 ;  /* 0x0000000f1a1b7220 */ /* 0x010fe20000400000 */
[----:B------:R-:W-:-:S03]  /*3a90*/  PRMT R26, RZ, 0x7610, R26 ;  /* 0x00007610ff1a7816 */ /* 0x000fc6000000001a */
[----:B------:R-:W-:-:S05]  /*3aa0*/  FFMA R27, R146, R11, R27 ;  /* 0x0000000b921b7223 */ /* 0x000fca000000001b */
[----:B------:R-:W-:-:S05]  /*3ab0*/  F2FP.SATFINITE.E4M3.F32.PACK_AB_MERGE_C R27, RZ, R27, RZ ;  /* 0x0000001bff1b723e */ /* 0x000fca00048070ff */
[----:B------:R4:W-:Y:S01]  /*3ac0*/  @!P4 STG.E.U8 desc[UR14][R18.64+0x1], R27 ;  /* 0x0000011b1200c986 */ /* 0x0009e2000c10110e */
[----:B------:R-:W-:Y:S05]  /*3ad0*/  @P5 BRA `(.L_x_50) ;  /* 0x0000000000045947 */ /* 0x000fea0003800000 */
[----:B------:R0:W5:Y:S02]  /*3ae0*/  LDG.E.U8 R26, desc[UR14][R4.64+0x8] ;  /* 0x0000080e041a7981 */ /* 0x000164000c1e1100 */
.L_x_50:
[----:B------:R-:W-:Y:S05]  /*3af0*/  BSYNC B1 ;  /* 0x0000000000017941 */ /* 0x000fea0003800000 */
.L_x_49:
[----:B-----5:R-:W-:Y:S01]  /*3b00*/  LOP3.LUT R26, R26, 0xff, RZ, 0xc0, !PT ;  /* 0x000000ff1a1a7812 */ /* 0x020fe200078ec0ff */
[----:B------:R-:W-:Y:S01]  /*3b10*/  BSSY B1, `(.L_x_51) ;  /* 0x000000b000017945 */ /* 0x000fe20003800000 */
[----:B------:R-:W-:Y:S02]  /*3b20*/  ISETP.LT.OR P4, PT, R6, 0xa, !P1 ;  /* 0x0000000a0600780c */ /* 0x000fe40004f81670 */
[----:B------:R-:W-:-:S05]  /*3b30*/  F2FP.F16.E4M3.UNPACK_B R26, R26 ;  /* 0x0000001aff1a723e */ /* 0x000fca00020006ff */
[----:B------:R-:W-:-:S05]  /*3b40*/  HADD2.F32 R26, -RZ, R26.H0_H0 ;  /* 0x2000001aff1a7230 */ /* 0x000fca0000004100 */
[----:B------:R-:W-:-:S04]  /*3b50*/  FMUL R26, R26, R15 ;  /* 0x0000000f1a1a7220 */ /* 0x000fc80000400000 */
[----:B------:R-:W-:-:S05]  /*3b60*/  FFMA R26, R143, R11, R26 ;  /* 0x0000000b8f1a7223 */ /* 0x000fca000000001a */
[----:B----4-:R-:W-:Y:S02]  /*3b70*/  F2FP.SATFINITE.E4M3.F32.PACK_AB_MERGE_C R27, RZ, R26, RZ ;  /* 0x0000001aff1b723e */ /* 0x010fe400048070ff */
[----:B------:R-:W-:-:S03]  /*3b80*/  PRMT R26, RZ, 0x7610, R26 ;  /* 0x00007610ff1a7816 */ /* 0x000fc6000000001a */
[----:B------:R4:W-:Y:S01]  /*3b90*/  @!P5 STG.E.U8 desc[UR14][R20.64+0x8], R27 ;  /* 0x0000081b1400d986 */ /* 0x0009e2000c10110e */
[----:B------:R-:W-:Y:S05]  /*3ba0*/  @P4 BRA `(.L_x_52) ;  /* 0x0000000000044947 */ /* 0x000fea0003800000 */
[----:B------:R0:W5:Y:S02]  /*3bb0*/  LDG.E.U8 R26, desc[UR14][R4.64+0x9] ;  /* 0x0000090e041a7981 */ /* 0x000164000c1e1100 */
.L_x_52:
[----:B------:R-:W-:Y:S05]  /*3bc0*/  BSYNC B1 ;  /* 0x0000000000017941 */ /* 0x000fea0003800000 */
.L_x_51:
        /* <DEDUP_REMOVED lines=12> */
.L_x_54:
[----:B------:R-:W-:Y:S05]  /*3c90*/  BSYNC B1 ;  /* 0x0000000000017941 */ /* 0x000fea0003800000 */
.L_x_53:
        /* <DEDUP_REMOVED lines=12> */
.L_x_56:
[----:B------:R-:W-:Y:S05]  /*3d60*/  BSYNC B1 ;  /* 0x0000000000017941 */ /* 0x000fea0003800000 */
.L_x_55:
        /* <DEDUP_REMOVED lines=12> */
.L_x_58:
[----:B------:R-:W-:Y:S05]  /*3e30*/  BSYNC B1 ;  /* 0x0000000000017941 */ /* 0x000fea0003800000 */
.L_x_57:
        /* <DEDUP_REMOVED lines=12> */
.L_x_60:
[----:B------:R-:W-:Y:S05]  /*3f00*/  BSYNC B1 ;  /* 0x0000000000017941 */ /* 0x000fea0003800000 */
.L_x_59:
        /* <DEDUP_REMOVED lines=12> */
.L_x_62:
[----:B------:R-:W-:Y:S05]  /*3fd0*/  BSYNC B1 ;  /* 0x0000000000017941 */ /* 0x000fea0003800000 */
.L_x_61:
        /* <DEDUP_REMOVED lines=12> */
.L_x_64:
[----:B------:R-:W-:Y:S05]  /*40a0*/  BSYNC B1 ;  /* 0x0000000000017941 */ /* 0x000fea0003800000 */
.L_x_63:
        /* <DEDUP_REMOVED lines=12> */
.L_x_66:
[----:B------:R-:W-:Y:S05]  /*4170*/  BSYNC B1 ;  /* 0x0000000000017941 */ /* 0x000fea0003800000 */
.L_x_65:
        /* <DEDUP_REMOVED lines=12> */
.L_x_68:
[----:B------:R-:W-:Y:S05]  /*4240*/  BSYNC B1 ;  /* 0x0000000000017941 */ /* 0x000fea0003800000 */
.L_x_67:
        /* <DEDUP_REMOVED lines=12> */
.L_x_70:
[----:B------:R-:W-:Y:S05]  /*4310*/  BSYNC B1 ;  /* 0x0000000000017941 */ /* 0x000fea0003800000 */
.L_x_69:
        /* <DEDUP_REMOVED lines=12> */
.L_x_72:
[----:B------:R-:W-:Y:S05]  /*43e0*/  BSYNC B1 ;  /* 0x0000000000017941 */ /* 0x000fea0003800000 */
.L_x_71:
        /* <DEDUP_REMOVED lines=12> */
.L_x_74:
[----:B------:R-:W-:Y:S05]  /*44b0*/  BSYNC B1 ;  /* 0x0000000000017941 */ /* 0x000fea0003800000 */
.L_x_73:
        /* <DEDUP_REMOVED lines=12> */
.L_x_76:
[----:B------:R-:W-:Y:S05]  /*4580*/  BSYNC B1 ;  /* 0x0000000000017941 */ /* 0x000fea0003800000 */
.L_x_75:
        /* <DEDUP_REMOVED lines=12> */
.L_x_78:
[----:B------:R-:W-:Y:S05]  /*4650*/  BSYNC B1 ;  /* 0x0000000000017941 */ /* 0x000fea0003800000 */
.L_x_77:
        /* <DEDUP_REMOVED lines=12> */
.L_x_80:
[----:B------:R-:W-:Y:S05]  /*4720*/  BSYNC B1 ;  /* 0x0000000000017941 */ /* 0x000fea0003800000 */
.L_x_79:
        /* <DEDUP_REMOVED lines=12> */
.L_x_82:
[----:B------:R-:W-:Y:S05]  /*47f0*/  BSYNC B1 ;  /* 0x0000000000017941 */ /* 0x000fea0003800000 */
.L_x_81:
        /* <DEDUP_REMOVED lines=12> */
.L_x_84:
[----:B------:R-:W-:Y:S05]  /*48c0*/  BSYNC B1 ;  /* 0x0000000000017941 */ /* 0x000fea0003800000 */
.L_x_83:
        /* <DEDUP_REMOVED lines=12> */
.L_x_86:
[----:B------:R-:W-:Y:S05]  /*4990*/  BSYNC B1 ;  /* 0x0000000000017941 */ /* 0x000fea0003800000 */
.L_x_85:
        /* <DEDUP_REMOVED lines=12> */
.L_x_88:
[----:B------:R-:W-:Y:S05]  /*4a60*/  BSYNC B1 ;  /* 0x0000000000017941 */ /* 0x000fea0003800000 */
.L_x_87:
        /* <DEDUP_REMOVED lines=12> */
.L_x_90:
[----:B------:R-:W-:Y:S05]  /*4b30*/  BSYNC B1 ;  /* 0x0000000000017941 */ /* 0x000fea0003800000 */
.L_x_89:
        /* <DEDUP_REMOVED lines=12> */
.L_x_92:
[----:B------:R-:W-:Y:S05]  /*4c00*/  BSYNC B1 ;  /* 0x0000000000017941 */ /* 0x000fea0003800000 */
.L_x_91:
        /* <DEDUP_REMOVED lines=12> */
.L_x_94:
[----:B------:R-:W-:Y:S05]  /*4cd0*/  BSYNC B1 ;  /* 0x0000000000017941 */ /* 0x000fea0003800000 */
.L_x_93:
        /* <DEDUP_REMOVED lines=12> */
.L_x_96:
[----:B------:R-:W-:Y:S05]  /*4da0*/  BSYNC B1 ;  /* 0x0000000000017941 */ /* 0x000fea0003800000 */
.L_x_95:
        /* <DEDUP_REMOVED lines=12> */
.L_x_98:
[----:B------:R-:W-:Y:S05]  /*4e70*/  BSYNC B1 ;  /* 0x0000000000017941 */ /* 0x000fea0003800000 */
.L_x_97:
        /* <DEDUP_REMOVED lines=12> */
.L_x_100:
[----:B------:R-:W-:Y:S05]  /*4f40*/  BSYNC B1 ;  /* 0x0000000000017941 */ /* 0x000fea0003800000 */
.L_x_99:
        /* <DEDUP_REMOVED lines=12> */
.L_x_102:
[----:B------:R-:W-:Y:S05]  /*5010*/  BSYNC B1 ;  /* 0x0000000000017941 */ /* 0x000fea0003800000 */
.L_x_101:
        /* <DEDUP_REMOVED lines=12> */
.L_x_104:
[----:B------:R-:W-:Y:S05]  /*50e0*/  BSYNC B1 ;  /* 0x0000000000017941 */ /* 0x000fea0003800000 */
.L_x_103:
        /* <DEDUP_REMOVED lines=12> */
.L_x_106:
[----:B------:R-:W-:Y:S05]  /*51b0*/  BSYNC B1 ;  /* 0x0000000000017941 */ /* 0x000fea0003800000 */
.L_x_105:
        /* <DEDUP_REMOVED lines=12> */
.L_x_108:
[----:B------:R-:W-:Y:S05]  /*5280*/  BSYNC B1 ;  /* 0x0000000000017941 */ /* 0x000fea0003800000 */
.L_x_107:
        /* <DEDUP_REMOVED lines=12> */
.L_x_110:
[----:B------:R-:W-:Y:S05]  /*5350*/  BSYNC B1 ;  /* 0x0000000000017941 */ /* 0x000fea0003800000 */
.L_x_109:
        /* <DEDUP_REMOVED lines=12> */
.L_x_112:
[----:B------:R-:W-:Y:S05]  /*5420*/  BSYNC B1 ;  /* 0x0000000000017941 */ /* 0x000fea0003800000 */
.L_x_111:
        /* <DEDUP_REMOVED lines=12> */
.L_x_114:
[----:B------:R-:W-:Y:S05]  /*54f0*/  BSYNC B1 ;  /* 0x0000000000017941 */ /* 0x000fea0003800000 */
.L_x_113:
        /* <DEDUP_REMOVED lines=12> */
.L_x_116:
[----:B------:R-:W-:Y:S05]  /*55c0*/  BSYNC B1 ;  /* 0x0000000000017941 */ /* 0x000fea0003800000 */
.L_x_115:
        /* <DEDUP_REMOVED lines=12> */
.L_x_118:
[----:B------:R-:W-:Y:S05]  /*5690*/  BSYNC B1 ;  /* 0x0000000000017941 */ /* 0x000fea0003800000 */
.L_x_117:
        /* <DEDUP_REMOVED lines=12> */
.L_x_120:
[----:B------:R-:W-:Y:S05]  /*5760*/  BSYNC B1 ;  /* 0x0000000000017941 */ /* 0x000fea0003800000 */
.L_x_119:
        /* <DEDUP_REMOVED lines=12> */
.L_x_122:
[----:B------:R-:W-:Y:S05]  /*5830*/  BSYNC B1 ;  /* 0x0000000000017941 */ /* 0x000fea0003800000 */
.L_x_121:
        /* <DEDUP_REMOVED lines=12> */
.L_x_124:
[----:B------:R-:W-:Y:S05]  /*5900*/  BSYNC B1 ;  /* 0x0000000000017941 */ /* 0x000fea0003800000 */
.L_x_123:
        /* <DEDUP_REMOVED lines=12> */
.L_x_126:
[----:B------:R-:W-:Y:S05]  /*59d0*/  BSYNC B1 ;  /* 0x0000000000017941 */ /* 0x000fea0003800000 */
.L_x_125:
        /* <DEDUP_REMOVED lines=12> */
.L_x_128:
[----:B------:R-:W-:Y:S05]  /*5aa0*/  BSYNC B1 ;  /* 0x0000000000017941 */ /* 0x000fea0003800000 */
.L_x_127:
        /* <DEDUP_REMOVED lines=12> */
.L_x_130:
[----:B------:R-:W-:Y:S05]  /*5b70*/  BSYNC B1 ;  /* 0x0000000000017941 */ /* 0x000fea0003800000 */
.L_x_129:
        /* <DEDUP_REMOVED lines=12> */
.L_x_132:
[----:B------:R-:W-:Y:S05]  /*5c40*/  BSYNC B1 ;  /* 0x0000000000017941 */ /* 0x000fea0003800000 */
.L_x_131:
        /* <DEDUP_REMOVED lines=12> */
.L_x_134:
[----:B------:R-:W-:Y:S05]  /*5d10*/  BSYNC B1 ;  /* 0x0000000000017941 */ /* 0x000fea0003800000 */
.L_x_133:
        /* <DEDUP_REMOVED lines=12> */
.L_x_136:
[----:B------:R-:W-:Y:S05]  /*5de0*/  BSYNC B1 ;  /* 0x0000000000017941 */ /* 0x000fea0003800000 */
.L_x_135:
        /* <DEDUP_REMOVED lines=12> */
.L_x_138:
[----:B------:R-:W-:Y:S05]  /*5eb0*/  BSYNC B1 ;  /* 0x0000000000017941 */ /* 0x000fea0003800000 */
.L_x_137:
        /* <DEDUP_REMOVED lines=12> */
.L_x_140:
[----:B------:R-:W-:Y:S05]  /*5f80*/  BSYNC B1 ;  /* 0x0000000000017941 */ /* 0x000fea0003800000 */
.L_x_139:
        /* <DEDUP_REMOVED lines=12> */
.L_x_142:
[----:B------:R-:W-:Y:S05]  /*6050*/  BSYNC B1 ;  /* 0x0000000000017941 */ /* 0x000fea0003800000 */
.L_x_141:
        /* <DEDUP_REMOVED lines=12> */
.L_x_144:
[----:B------:R-:W-:Y:S05]  /*6120*/  BSYNC B1 ;  /* 0x0000000000017941 */ /* 0x000fea0003800000 */
.L_x_143:
        /* <DEDUP_REMOVED lines=12> */
.L_x_146:
[----:B------:R-:W-:Y:S05]  /*61f0*/  BSYNC B1 ;  /* 0x0000000000017941 */ /* 0x000fea0003800000 */
.L_x_145:
        /* <DEDUP_REMOVED lines=12> */
.L_x_148:
[----:B------:R-:W-:Y:S05]  /*62c0*/  BSYNC B1 ;  /* 0x0000000000017941 */ /* 0x000fea0003800000 */
.L_x_147:
        /* <DEDUP_REMOVED lines=12> */
.L_x_150:
[----:B------:R-:W-:Y:S05]  /*6390*/  BSYNC B1 ;  /* 0x0000000000017941 */ /* 0x000fea0003800000 */
.L_x_149:
        /* <DEDUP_REMOVED lines=12> */
.L_x_152:
[----:B------:R-:W-:Y:S05]  /*6460*/  BSYNC B1 ;  /* 0x0000000000017941 */ /* 0x000fea0003800000 */
.L_x_151:
        /* <DEDUP_REMOVED lines=12> */
.L_x_154:
[----:B------:R-:W-:Y:S05]  /*6530*/  BSYNC B1 ;  /* 0x0000000000017941 */ /* 0x000fea0003800000 */
.L_x_153:
        /* <DEDUP_REMOVED lines=12> */
.L_x_156:
[----:B------:R-:W-:Y:S05]  /*6600*/  BSYNC B1 ;  /* 0x0000000000017941 */ /* 0x000fea0003800000 */
.L_x_155:
        /* <DEDUP_REMOVED lines=12> */
.L_x_158:
[----:B------:R-:W-:Y:S05]  /*66d0*/  BSYNC B1 ;  /* 0x0000000000017941 */ /* 0x000fea0003800000 */
.L_x_157:
        /* <DEDUP_REMOVED lines=12> */
.L_x_160:
[----:B------:R-:W-:Y:S05]  /*67a0*/  BSYNC B1 ;  /* 0x0000000000017941 */ /* 0x000fea0003800000 */
.L_x_159:
        /* <DEDUP_REMOVED lines=12> */
.L_x_162:
[----:B------:R-:W-:Y:S05]  /*6870*/  BSYNC B1 ;  /* 0x0000000000017941 */ /* 0x000fea0003800000 */
.L_x_161:
[----:B-----5:R-:W-:Y:S01]  /*6880*/  LOP3.LUT R26, R26, 0xff, RZ, 0xc0, !PT ;  /* 0x000000ff1a1a7812 */ /* 0x020fe200078ec0ff */
[----:B------:R-:W-:Y:S01]  /*6890*/  BSSY B1, `(.L_x_163) ;  /* 0x000000b000017945 */ /* 0x000fe20003800000 */
[----:B------:R-:W-:Y:S02]  /*68a0*/  ISETP.LT.OR P1, PT, R6, 0x7a, !P1 ;  /* 0x0000007a0600780c */ /* 0x000fe40004f21670 */
[----:B------:R-:W-:-:S05]  /*68b0*/  F2FP.F16.E4M3.UNPACK_B R26, R26 ;  /* 0x0000001aff1a723e */ /* 0x000fca00020006ff */
[----:B------:R-:W-:-:S05]  /*68c0*/  HADD2.F32 R26, -RZ, R26.H0_H0 ;  /* 0x2000001aff1a7230 */ /* 0x000fca0000004100 */
[----:B------:R-:W-:-:S04]  /*68d0*/  FMUL R26, R26, R15 ;  /* 0x0000000f1a1a7220 */ /* 0x000fc80000400000 */
[----:B------:R-:W-:Y:S01]  /*68e0*/  FFMA R26, R17, R11, R26 ;  /* 0x0000000b111a7223 */ /* 0x000fe2000000001a */
[----:B------:R-:W-:-:S04]  /*68f0*/  PRMT R17, RZ, 0x7610, R17 ;  /* 0x00007610ff117816 */ /* 0x000fc80000000011 */
[----:B----4-:R-:W-:-:S05]  /*6900*/  F2FP.SATFINITE.E4M3.F32.PACK_AB_MERGE_C R27, RZ, R26, RZ ;  /* 0x0000001aff1b723e */ /* 0x010fca00048070ff */
[----:B------:R4:W-:Y:S01]  /*6910*/  @!P5 STG.E.U8 desc[UR14][R20.64+0x78], R27 ;  /* 0x0000781b1400d986 */ /* 0x0009e2000c10110e */
[----:B------:R-:W-:Y:S05]  /*6920*/  @P1 BRA `(.L_x_164) ;  /* 0x0000000000041947 */ /* 0x000fea0003800000 */
[----:B------:R0:W5:Y:S02]  /*6930*/  LDG.E.U8 R17, desc[UR14][R4.64+0x79] ;  /* 0x0000790e04117981 */ /* 0x000164000c1e1100 */
.L_x_164:
[----:B------:R-:W-:Y:S05]  /*6940*/  BSYNC B1 ;  /* 0x0000000000017941 */ /* 0x000fea0003800000 */
.L_x_163:
[----:B-----5:R-:W-:Y:S01]  /*6950*/  LOP3.LUT R17, R17, 0xff, RZ, 0xc0, !PT ;  /* 0x000000ff11117812 */ /* 0x020fe200078ec0ff */
[----:B------:R-:W-:Y:S01]  /*6960*/  BSSY B1, `(.L_x_165) ;  /* 0x000000b000017945 */ /* 0x000fe20003800000 */
[----:B------:R-:W-:Y:S02]  /*6970*/  ISETP.LT.OR P4, PT, R6, 0x79, !P2 ;  /* 0x000000790600780c */ /* 0x000fe40005781670 */
[----:B------:R-:W-:-:S05]  /*6980*/  F2FP.F16.E4M3.UNPACK_B R17, R17 ;  /* 0x00000011ff11723e */ /* 0x000fca00020006ff */
[----:B0-2---:R-:W-:-:S05]  /*6990*/  HADD2.F32 R4, -RZ, R17.H0_H0 ;  /* 0x20000011ff047230 */ /* 0x005fca0000004100 */
[----:B------:R-:W-:Y:S01]  /*69a0*/  FMUL R5, R4, R15 ;  /* 0x0000000f04057220 */ /* 0x000fe20000400000 */
[----:B------:R-:W-:-:S03]  /*69b0*/  PRMT R4, RZ, 0x7610, R4 ;  /* 0x00007610ff047816 */ /* 0x000fc60000000004 */
[----:B------:R-:W-:-:S05]  /*69c0*/  FFMA R5, R22, R11, R5 ;  /* 0x0000000b16057223 */ /* 0x000fca0000000005 */
[----:B------:R-:W-:-:S05]  /*69d0*/  F2FP.SATFINITE.E4M3.F32.PACK_AB_MERGE_C R5, RZ, R5, RZ ;  /* 0x00000005ff05723e */ /* 0x000fca00048070ff */
[----:B------:R0:W-:Y:S01]  /*69e0*/  @!P1 STG.E.U8 desc[UR14][R20.64+0x79], R5 ;  /* 0x0000790514009986 */ /* 0x0001e2000c10110e */
[----:B------:R-:W-:Y:S05]  /*69f0*/  @P4 BRA `(.L_x_166) ;  /* 0x0000000000044947 */ /* 0x000fea0003800000 */
[----:B------:R2:W5:Y:S02]  /*6a00*/  LDG.E.U8 R4, desc[UR14][R24.64+0x78] ;  /* 0x0000780e18047981 */ /* 0x000564000c1e1100 */
.L_x_166:
[----:B------:R-:W-:Y:S05]  /*6a10*/  BSYNC B1 ;  /* 0x0000000000017941 */ /* 0x000fea0003800000 */
.L_x_165:
[----:B-----5:R-:W-:Y:S01]  /*6a20*/  LOP3.LUT R4, R4, 0xff, RZ, 0xc0, !PT ;  /* 0x000000ff04047812 */ /* 0x020fe200078ec0ff */
[----:B------:R-:W-:Y:S01]  /*6a30*/  BSSY B1, `(.L_x_167) ;  /* 0x000000b000017945 */ /* 0x000fe20003800000 */
[----:B------:R-:W-:Y:S02]  /*6a40*/  ISETP.LT.OR P2, PT, R6, 0x7a, !P2 ;  /* 0x0000007a0600780c */ /* 0x000fe40005741670 */
[----:B------:R-:W-:-:S05]  /*6a50*/  F2FP.F16.E4M3.UNPACK_B R4, R4 ;  /* 0x00000004ff04723e */ /* 0x000fca00020006ff */
[----:B------:R-:W-:-:S05]  /*6a60*/  HADD2.F32 R4, -RZ, R4.H0_H0 ;  /* 0x20000004ff047230 */ /* 0x000fca0000004100 */
[----:B------:R-:W-:-:S04]  /*6a70*/  FMUL R4, R4, R15 ;  /* 0x0000000f04047220 */ /* 0x000fc80000400000 */
[----:B------:R-:W-:-:S05]  /*6a80*/  FFMA R4, R23, R11, R4 ;  /* 0x0000000b17047223 */ /* 0x000fca0000000004 */
[----:B0-----:R-:W-:Y:S02]  /*6a90*/  F2FP.SATFINITE.E4M3.F32.PACK_AB_MERGE_C R5, RZ, R4, RZ ;  /* 0x00000004ff05723e */ /* 0x001fe400048070ff */
[----:B------:R-:W-:-:S03]  /*6aa0*/  PRMT R4, RZ, 0x7610, R4 ;  /* 0x00007610ff047816 */ /* 0x000fc60000000004 */
[----:B------:R0:W-:Y:S01]  /*6ab0*/  @!P4 STG.E.U8 desc[UR14][R18.64+0x78], R5 ;  /* 0x000078051200c986 */ /* 0x0001e2000c10110e */
[----:B------:R-:W-:Y:S05]  /*6ac0*/  @P2 BRA `(.L_x_168) ;  /* 0x0000000000042947 */ /* 0x000fea0003800000 */
[----:B------:R0:W5:Y:S02]  /*6ad0*/  LDG.E.U8 R4, desc[UR14][R24.64+0x79] ;  /* 0x0000790e18047981 */ /* 0x000164000c1e1100 */
.L_x_168:
[----:B------:R-:W-:Y:S05]  /*6ae0*/  BSYNC B1 ;  /* 0x0000000000017941 */ /* 0x000fea0003800000 */
.L_x_167:
[----:B------:R-:W-:Y:S05]  /*6af0*/  @P2 BRA `(.L_x_169) ;  /* 0x0000001000282947 */ /* 0x000fea0003800000 */
[----:B-----5:R-:W-:-:S04]  /*6b00*/  LOP3.LUT R4, R4, 0xff, RZ, 0xc0, !PT ;  /* 0x000000ff04047812 */ /* 0x020fc800078ec0ff */
[----:B------:R-:W-:-:S05]  /*6b10*/  F2FP.F16.E4M3.UNPACK_B R4, R4 ;  /* 0x00000004ff04723e */ /* 0x000fca00020006ff */
[----:B------:R-:W-:-:S05]  /*6b20*/  HADD2.F32 R4, -RZ, R4.H0_H0 ;  /* 0x20000004ff047230 */ /* 0x000fca0000004100 */
[----:B0-----:R-:W-:-:S04]  /*6b30*/  FMUL R5, R4, R15 ;  /* 0x0000000f04057220 */ /* 0x001fc80000400000 */
[----:B------:R-:W-:-:S05]  /*6b40*/  FFMA R5, R88, R11, R5 ;  /* 0x0000000b58057223 */ /* 0x000fca0000000005 */
[----:B------:R-:W-:-:S05]  /*6b50*/  F2FP.SATFINITE.E4M3.F32.PACK_AB_MERGE_C R5, RZ, R5, RZ ;  /* 0x00000005ff05723e */ /* 0x000fca00048070ff */
[----:B------:R0:W-:Y:S01]  /*6b60*/  STG.E.U8 desc[UR14][R18.64+0x79], R5 ;  /* 0x0000790512007986 */ /* 0x0001e2000c10110e */
[----:B------:R-:W-:Y:S05]  /*6b70*/  BRA `(.L_x_169) ;  /* 0x0000001000087947 */ /* 0x000fea0003800000 */
.L_x_40:
[----:B------:R-:W-:Y:S01]  /*6b80*/  ISETP.GE.AND P2, PT, R31, 0x1, PT ;  /* 0x000000011f00780c */ /* 0x000fe20003f46270 */
[-C--:B------:R-:W-:Y:S01]  /*6b90*/  FMUL R147, R147, R11.reuse ;  /* 0x0000000b93937220 */ /* 0x080fe20000400000 */
[-C--:B------:R-:W-:Y:S01]  /*6ba0*/  FMUL R148, R148, R11.reuse ;  /* 0x0000000b94947220 */ /* 0x080fe20000400000 */
[----:B------:R-:W-:Y:S01]  /*6bb0*/  ISETP.GE.AND P1, PT, R31, 0x9, PT ;  /* 0x000000091f00780c */ /* 0x000fe20003f26270 */
[-C--:B------:R-:W-:Y:S01]  /*6bc0*/  FMUL R146, R146, R11.reuse ;  /* 0x0000000b92927220 */ /* 0x080fe20000400000 */
[C---:B------:R-:W-:Y:S01]  /*6bd0*/  ISETP.LT.OR P5, PT, R6.reuse, 0x1, !P2 ;  /* 0x000000010600780c */ /* 0x040fe200057a1670 */
[-C--:B------:R-:W-:Y:S01]  /*6be0*/  FMUL R145, R145, R11.reuse ;  /* 0x0000000b91917220 */ /* 0x080fe20000400000 */
[----:B------:R-:W-:Y:S01]  /*6bf0*/  ISETP.LT.OR P4, PT, R6, 0x2, !P2 ;  /* 0x000000020600780c */ /* 0x000fe20005781670 */
[----:B------:R-:W-:Y:S01]  /*6c00*/  FMUL R143, R143, R11 ;  /* 0x0000000b8f8f7220 */ /* 0x000fe20000400000 */
[----:B------:R-:W-:Y:S01]  /*6c10*/  F2FP.SATFINITE.E4M3.F32.PACK_AB_MERGE_C R147, RZ, R147, RZ ;  /* 0x00000093ff93723e */ /* 0x000fe200048070ff */
[-C--:B------:R-:W-:Y:S01]  /*6c20*/  FMUL R144, R144, R11.reuse ;  /* 0x0000000b90907220 */ /* 0x080fe20000400000 */
[----:B------:R-:W-:Y:S01]  /*6c30*/  F2FP.SATFINITE.E4M3.F32.PACK_AB_MERGE_C R5, RZ, R148, RZ ;  /* 0x00000094ff05723e */ /* 0x000fe200048070ff */
[-C--:B------:R-:W-:Y:S01]  /*6c40*/  FMUL R141, R141, R11.reuse ;  /* 0x0000000b8d8d7220 */ /* 0x080fe20000400000 */
[----:B------:R-:W-:Y:S01]  /*6c50*/  ISETP.LT.OR P6, PT, R6, 0x9, !P2 ;  /* 0x000000090600780c */ /* 0x000fe200057c1670 */
[-C--:B------:R-:W-:Y:S01]  /*6c60*/  FMUL R142, R142, R11.reuse ;  /* 0x0000000b8e8e7220 */ /* 0x080fe20000400000 */
[----:B------:R-:W-:Y:S01]  /*6c70*/  F2FP.SATFINITE.E4M3.F32.PACK_AB_MERGE_C R25, RZ, R146, RZ ;  /* 0x00000092ff19723e */ /* 0x000fe200048070ff */
[----:B------:R-:W-:Y:S01]  /*6c80*/  FMUL R140, R140, R11 ;  /* 0x0000000b8c8c7220 */ /* 0x000fe20000400000 */
[----:B------:R-:W-:Y:S01]  /*6c90*/  F2FP.SATFINITE.E4M3.F32.PACK_AB_MERGE_C R145, RZ, R145, RZ ;  /* 0x00000091ff91723e */ /* 0x000fe200048070ff */
[----:B------:R-:W-:Y:S01]  /*6ca0*/  @!P5 STG.E.U8 desc[UR14][R20.64], R147 ;  /* 0x000000931400d986 */ /* 0x000fe2000c10110e */
[C---:B------:R-:W-:Y:S01]  /*6cb0*/  ISETP.LT.OR P5, PT, R6.reuse, 0x2, !P1 ;  /* 0x000000020600780c */ /* 0x040fe20004fa1670 */
[----:B------:R-:W-:Y:S01]  /*6cc0*/  FMUL R139, R139, R11 ;  /* 0x0000000b8b8b7220 */ /* 0x000fe20000400000 */
[----:B------:R-:W-:Y:S01]  /*6cd0*/  F2FP.SATFINITE.E4M3.F32.PACK_AB_MERGE_C R143, RZ, R143, RZ ;  /* 0x0000008fff8f723e */ /* 0x000fe200048070ff */
[----:B------:R0:W-:Y:S01]  /*6ce0*/  @!P4 STG.E.U8 desc[UR14][R20.64+0x1], R5 ;  /* 0x000001051400c986 */ /* 0x0001e2000c10110e */
[----:B------:R-:W-:Y:S01]  /*6cf0*/  ISETP.LT.OR P4, PT, R6, 0x1, !P1 ;  /* 0x000000010600780c */ /* 0x000fe20004f81670 */
[----:B------:R-:W-:Y:S01]  /*6d00*/  FMUL R137, R137, R11 ;  /* 0x0000000b89897220 */ /* 0x000fe20000400000 */
[----:B------:R-:W-:Y:S01]  /*6d10*/  F2FP.SATFINITE.E4M3.F32.PACK_AB_MERGE_C R141, RZ, R141, RZ ;  /* 0x0000008dff8d723e */ /* 0x000fe200048070ff */
[-C--:B------:R-:W-:Y:S01]  /*6d20*/  FMUL R138, R138, R11.reuse ;  /* 0x0000000b8a8a7220 */ /* 0x080fe20000400000 */
[----:B------:R-:W-:Y:S01]  /*6d30*/  F2FP.SATFINITE.E4M3.F32.PACK_AB_MERGE_C R27, RZ, R142, RZ ;  /* 0x0000008eff1b723e */ /* 0x000fe200048070ff */
[----:B------:R-:W-:Y:S01]  /*6d40*/  FMUL R135, R135, R11 ;  /* 0x0000000b87877220 */ /* 0x000fe20000400000 */
[----:B------:R-:W-:Y:S01]  /*6d50*/  F2FP.SATFINITE.E4M3.F32.PACK_AB_MERGE_C R139, RZ, R139, RZ ;  /* 0x0000008bff8b723e */ /* 0x000fe200048070ff */
[----:B------:R-:W-:Y:S01]  /*6d60*/  FMUL R136, R136, R11 ;  /* 0x0000000b88887220 */ /* 0x000fe20000400000 */
[----:B------:R-:W-:Y:S01]  /*6d70*/  F2FP.SATFINITE.E4M3.F32.PACK_AB_MERGE_C R137, RZ, R137, RZ ;  /* 0x00000089ff89723e */ /* 0x000fe200048070ff */
[----:B------:R1:W-:Y:S01]  /*6d80*/  @!P5 STG.E.U8 desc[UR14][R18.64+0x1], R25 ;  /* 0x000001191200d986 */ /* 0x0003e2000c10110e */
[----:B------:R-:W-:Y:S01]  /*6d90*/  ISETP.LT.OR P5, PT, R6, 0xa, !P2 ;  /* 0x0000000a0600780c */ /* 0x000fe200057a1670 */
[-C--:B------:R-:W-:Y:S01]  /*6da0*/  FMUL R134, R134, R11.reuse ;  /* 0x0000000b86867220 */ /* 0x080fe20000400000 */
[----:B0-----:R-:W-:Y:S01]  /*6db0*/  F2FP.SATFINITE.E4M3.F32.PACK_AB_MERGE_C R5, RZ, R144, RZ ;  /* 0x00000090ff05723e */ /* 0x001fe200048070ff */
[----:B------:R-:W-:Y:S01]  /*6dc0*/  @!P4 STG.E.U8 desc[UR14][R18.64], R145 ;  /* 0x000000911200c986 */ /* 0x000fe2000c10110e */
[C---:B------:R-:W-:Y:S01]  /*6dd0*/  ISETP.LT.OR P4, PT, R6.reuse, 0x9, !P1 ;  /* 0x000000090600780c */ /* 0x040fe20004f81670 */
[----:B------:R-:W-:Y:S01]  /*6de0*/  FMUL R133, R133, R11 ;  /* 0x0000000b85857220 */ /* 0x000fe20000400000 */
[----:B------:R-:W-:Y:S01]  /*6df0*/  F2FP.SATFINITE.E4M3.F32.PACK_AB_MERGE_C R135, RZ, R135, RZ ;  /* 0x00000087ff87723e */ /* 0x000fe200048070ff */
[----:B------:R-:W-:Y:S01]  /*6e00*/  @!P6 STG.E.U8 desc[UR14][R20.64+0x8], R143 ;  /* 0x0000088f1400e986 */ /* 0x000fe2000c10110e */
[----:B------:R-:W-:Y:S01]  /*6e10*/  ISETP.LT.OR P6, PT, R6, 0xa, !P1 ;  /* 0x0000000a0600780c */ /* 0x000fe20004fc1670 */
[----:B------:R-:W-:Y:S01]  /*6e20*/  FMUL R131, R131, R11 ;  /* 0x0000000b83837220 */ /* 0x000fe20000400000 */
[----:B------:R-:W-:Y:S01]  /*6e30*/  F2FP.SATFINITE.E4M3.F32.PACK_AB_MERGE_C R133, RZ, R133, RZ ;  /* 0x00000085ff85723e */ /* 0x000fe200048070ff */
[-C--:B------:R-:W-:Y:S01]  /*6e40*/  FMUL R132, R132, R11.reuse ;  /* 0x0000000b84847220 */ /* 0x080fe20000400000 */
[----:B-1----:R-:W-:Y:S01]  /*6e50*/  F2FP.SATFINITE.E4M3.F32.PACK_AB_MERGE_C R25, RZ, R140, RZ ;  /* 0x0000008cff19723e */ /* 0x002fe200048070ff */
[----:B------:R0:W-:Y:S01]  /*6e60*/  @!P5 STG.E.U8 desc[UR14][R20.64+0x9], R5 ;  /* 0x000009051400d986 */ /* 0x0001e2000c10110e */
[C---:B------:R-:W-:Y:S01]  /*6e70*/  ISETP.LT.OR P5, PT, R6.reuse, 0x12, !P2 ;  /* 0x000000120600780c */ /* 0x040fe200057a1670 */
[----:B------:R-:W-:Y:S01]  /*6e80*/  FMUL R129, R129, R11 ;  /* 0x0000000b81817220 */ /* 0x000fe20000400000 */
[----:B------:R-:W-:Y:S01]  /*6e90*/  F2FP.SATFINITE.E4M3.F32.PACK_AB_MERGE_C R131, RZ, R131, RZ ;  /* 0x00000083ff83723e */ /* 0x000fe200048070ff */
[----:B------:R-:W-:Y:S01]  /*6ea0*/  @!P4 STG.E.U8 desc[UR14][R18.64+0x8], R141 ;  /* 0x0000088d1200c986 */ /* 0x000fe2000c10110e */
[----:B------:R-:W-:Y:S01]  /*6eb0*/  ISETP.LT.OR P4, PT, R6, 0x11, !P2 ;  /* 0x000000110600780c */ /* 0x000fe20005781670 */
[----:B------:R-:W-:Y:S01]  /*6ec0*/  FMUL R130, R130, R11 ;  /* 0x0000000b82827220 */ /* 0x000fe20000400000 */
[----:B------:R-:W-:Y:S01]  /*6ed0*/  F2FP.SATFINITE.E4M3.F32.PACK_AB_MERGE_C R129, RZ, R129, RZ ;  /* 0x00000081ff81723e */ /* 0x000fe200048070ff */
[----:B------:R1:W-:Y:S01]  /*6ee0*/  @!P6 STG.E.U8 desc[UR14][R18.64+0x9], R27 ;  /* 0x0000091b1200e986 */ /* 0x0003e2000c10110e */
[----:B------:R-:W-:Y:S01]  /*6ef0*/  ISETP.LT.OR P6, PT, R6, 0x11, !P1 ;  /* 0x000000110600780c */ /* 0x000fe20004fc1670 */
[-C--:B------:R-:W-:Y:S01]  /*6f00*/  FMUL R128, R128, R11.reuse ;  /* 0x0000000b80807220 */ /* 0x080fe20000400000 */
[-C--:B------:R-:W-:Y:S01]  /*6f10*/  FMUL R127, R127, R11.reuse ;  /* 0x0000000b7f7f7220 */ /* 0x080fe20000400000 */
[----:B0-----:R-:W-:Y:S01]  /*6f20*/  F2FP.SATFINITE.E4M3.F32.PACK_AB_MERGE_C R5, RZ, R138, RZ ;  /* 0x0000008aff05723e */ /* 0x001fe200048070ff */
[-C--:B------:R-:W-:Y:S01]  /*6f30*/  FMUL R125, R125, R11.reuse ;  /* 0x0000000b7d7d7220 */ /* 0x080fe20000400000 */
[----:B------:R0:W-:Y:S01]  /*6f40*/  @!P5 STG.E.U8 desc[UR14][R20.64+0x11], R25 ;  /* 0x000011191400d986 */ /* 0x0001e2000c10110e */
[----:B------:R-:W-:Y:S01]  /*6f50*/  ISETP.LT.OR P5, PT, R6, 0x12, !P1 ;  /* 0x000000120600780c */ /* 0x000fe20004fa1670 */
[----:B------:R-:W-:Y:S01]  /*6f60*/  FMUL R126, R126, R11 ;  /* 0x0000000b7e7e7220 */ /* 0x000fe20000400000 */
[----:B------:R-:W-:Y:S01]  /*6f70*/  F2FP.SATFINITE.E4M3.F32.PACK_AB_MERGE_C R127, RZ, R127, RZ ;  /* 0x0000007fff7f723e */ /* 0x000fe200048070ff */
[----:B------:R-:W-:Y:S01]  /*6f80*/  @!P4 STG.E.U8 desc[UR14][R20.64+0x10], R139 ;  /* 0x0000108b1400c986 */ /* 0x000fe2000c10110e */
[C---:B------:R-:W-:Y:S01]  /*6f90*/  ISETP.LT.OR P4, PT, R6.reuse, 0x19, !P2 ;  /* 0x000000190600780c */ /* 0x040fe20005781670 */
[-C--:B------:R-:W-:Y:S01]  /*6fa0*/  FMUL R123, R123, R11.reuse ;  /* 0x0000000b7b7b7220 */ /* 0x080fe20000400000 */
[----:B-1----:R-:W-:Y:S01]  /*6fb0*/  F2FP.SATFINITE.E4M3.F32.PACK_AB_MERGE_C R27, RZ, R136, RZ ;  /* 0x00000088ff1b723e */ /* 0x002fe200048070ff */
[----:B------:R-:W-:Y:S01]  /*6fc0*/  @!P6 STG.E.U8 desc[UR14][R18.64+0x10], R137 ;  /* 0x000010891200e986 */ /* 0x000fe2000c10110e */
[----:B------:R-:W-:Y:S01]  /*6fd0*/  ISETP.LT.OR P6, PT, R6, 0x1a, !P2 ;  /* 0x0000001a0600780c */ /* 0x000fe200057c1670 */
[----:B------:R-:W-:Y:S01]  /*6fe0*/  FMUL R124, R124, R11 ;  /* 0x0000000b7c7c7220 */ /* 0x000fe20000400000 */
[----:B------:R-:W-:Y:S01]  /*6ff0*/  F2FP.SATFINITE.E4M3.F32.PACK_AB_MERGE_C R125, RZ, R125, RZ ;  /* 0x0000007dff7d723e */ /* 0x000fe200048070ff */
[-C--:B------:R-:W-:Y:S01]  /*7000*/  FMUL R122, R122, R11.reuse ;  /* 0x0000000b7a7a7220 */ /* 0x080fe20000400000 */
[----:B0-----:R-:W-:Y:S01]  /*7010*/  F2FP.SATFINITE.E4M3.F32.PACK_AB_MERGE_C R25, RZ, R134, RZ ;  /* 0x00000086ff19723e */ /* 0x001fe200048070ff */
[----:B------:R0:W-:Y:S01]  /*7020*/  @!P5 STG.E.U8 desc[UR14][R18.64+0x11], R5 ;  /* 0x000011051200d986 */ /* 0x0001e2000c10110e */
[C---:B------:R-:W-:Y:S01]  /*7030*/  ISETP.LT.OR P5, PT, R6.reuse, 0x1a, !P1 ;  /* 0x0000001a0600780c */ /* 0x040fe20004fa1670 */
        /* <DEDUP_REMOVED lines=11> */
[----:B0-----:R-:W-:Y:S01]  /*70f0*/  F2FP.SATFINITE.E4M3.F32.PACK_AB_MERGE_C R5, RZ, R132, RZ ;  /* 0x00000084ff05723e */ /* 0x001fe200048070ff */
[----:B------:R0:W-:Y:S01]  /*7100*/  @!P5 STG.E.U8 desc[UR14][R18.64+0x19], R25 ;  /* 0x000019191200d986 */ /* 0x0001e2000c10110e */
[----:B------:R-:W-:Y:S01]  /*7110*/  ISETP.LT.OR P5, PT, R6, 0x22, !P2 ;  /* 0x000000220600780c */ /* 0x000fe200057a1670 */
[----:B------:R-:W-:Y:S01]  /*7120*/  FMUL R118, R118, R11 ;  /* 0x0000000b76767220 */ /* 0x000fe20000400000 */
[----:B------:R-:W-:Y:S01]  /*7130*/  F2FP.SATFINITE.E4M3.F32.PACK_AB_MERGE_C R117, RZ, R117, RZ ;  /* 0x00000075ff75723e */ /* 0x000fe200048070ff */
[----:B------:R-:W-:Y:S01]  /*7140*/  @!P4 STG.E.U8 desc[UR14][R18.64+0x18], R133 ;  /* 0x000018851200c986 */ /* 0x000fe2000c10110e */
[----:B------:R-:W-:Y:S01]  /*7150*/  ISETP.LT.OR P4, PT, R6, 0x21, !P1 ;  /* 0x000000210600780c */ /* 0x000fe20004f81670 */
[-C--:B------:R-:W-:Y:S01]  /*7160*/  FMUL R116, R116, R11.reuse ;  /* 0x0000000b74747220 */ /* 0x080fe20000400000 */
[----:B-1----:R-:W-:Y:S01]  /*7170*/  F2FP.SATFINITE.E4M3.F32.PACK_AB_MERGE_C R27, RZ, R130, RZ ;  /* 0x00000082ff1b723e */ /* 0x002fe200048070ff */
[----:B------:R-:W-:Y:S01]  /*7180*/  @!P6 STG.E.U8 desc[UR14][R20.64+0x20], R131 ;  /* 0x000020831400e986 */ /* 0x000fe2000c10110e */
[----:B------:R-:W-:Y:S01]  /*7190*/  ISETP.LT.OR P6, PT, R6, 0x22, !P1 ;  /* 0x000000220600780c */ /* 0x000fe20004fc1670 */
[-C--:B------:R-:W-:Y:S01]  /*71a0*/  FMUL R115, R115, R11.reuse ;  /* 0x0000000b73737220 */ /* 0x080fe20000400000 */
[-C--:B------:R-:W-:Y:S01]  /*71b0*/  FMUL R113, R113, R11.reuse ;  /* 0x0000000b71717220 */ /* 0x080fe20000400000 */
[----:B0-----:R-:W-:Y:S01]  /*71c0*/  F2FP.SATFINITE.E4M3.F32.PACK_AB_MERGE_C R25, RZ, R128, RZ ;  /* 0x00000080ff19723e */ /* 0x001fe200048070ff */
[-C--:B------:R-:W-:Y:S01]  /*71d0*/  FMUL R114, R114, R11.reuse ;  /* 0x0000000b72727220 */ /* 0x080fe20000400000 */
        /* <DEDUP_REMOVED lines=33> */
[C---:B------:R-:W-:Y:S01]  /*73f0*/  ISETP.LT.OR P4, PT, R6.reuse, 0x31, !P1 ;  /* 0x000000310600780c */ /* 0x040fe20004f81670 */
[-C--:B------:R-:W-:Y:S01]  /*7400*/  FMUL R103, R103, R11.reuse ;  /* 0x0000000b67677220 */ /* 0x080fe20000400000 */
[-C--:B------:R-:W-:Y:S01]  /*7410*/  FMUL R101, R101, R11.reuse ;  /* 0x0000000b65657220 */ /* 0x080fe20000400000 */
        /* <DEDUP_REMOVED lines=15> */
[C---:B------:R-:W-:Y:S01]  /*7510*/  ISETP.LT.OR P6, PT, R6.reuse, 0x3a, !P1 ;  /* 0x0000003a0600780c */ /* 0x040fe20004fc1670 */
        /* <DEDUP_REMOVED lines=20> */
[-C--:B------:R-:W-:Y:S01]  /*7660*/  FMUL R92, R92, R11.reuse ;  /* 0x0000000b5c5c7220 */ /* 0x080fe20000400000 */
[-C--:B------:R-:W-:Y:S01]  /*7670*/  FMUL R89, R89, R11.reuse ;  /* 0x0000000b59597220 */ /* 0x080fe20000400000 */
        /* <DEDUP_REMOVED lines=19> */
[----:B------:R-:W-:-:S02]  /*77b0*/  ISETP.LT.OR P6, PT, R6, 0x51, !P2 ;  /* 0x000000510600780c */ /* 0x000fc400057c1670 */
[----:B------:R-:W-:Y:S02]  /*77c0*/  F2FP.SATFINITE.E4M3.F32.PACK_AB_MERGE_C R23, RZ, R23, RZ ;  /* 0x00000017ff17723e */ /* 0x000fe400048070ff */
[----:B0-----:R-:W-:Y:S01]  /*77d0*/  F2FP.SATFINITE.E4M3.F32.PACK_AB_MERGE_C R5, RZ, R108, RZ ;  /* 0x0000006cff05723e */ /* 0x001fe200048070ff */
[----:B------:R0:W-:Y:S01]  /*77e0*/  @!P5 STG.E.U8 desc[UR14][R18.64+0x49], R25 ;  /* 0x000049191200d986 */ /* 0x0001e2000c10110e */
[----:B------:R-:W-:-:S03]  /*77f0*/  ISETP.LT.OR P5, PT, R6, 0x52, !P2 ;  /* 0x000000520600780c */ /* 0x000fc600057a1670 */
[----:B------:R-:W-:Y:S01]  /*7800*/  @!P4 STG.E.U8 desc[UR14][R18.64+0x48], R109 ;  /* 0x0000486d1200c986 */ /* 0x000fe2000c10110e */
[C---:B------:R-:W-:Y:S02]  /*7810*/  ISETP.LT.OR P4, PT, R6.reuse, 0x51, !P1 ;  /* 0x000000510600780c */ /* 0x040fe40004f81670 */
[----:B-1----:R-:W-:Y:S01]  /*7820*/  F2FP.SATFINITE.E4M3.F32.PACK_AB_MERGE_C R27, RZ, R106, RZ ;  /* 0x0000006aff1b723e */ /* 0x002fe200048070ff */
[----:B------:R-:W-:Y:S01]  /*7830*/  @!P6 STG.E.U8 desc[UR14][R20.64+0x50], R107 ;  /* 0x0000506b1400e986 */ /* 0x000fe2000c10110e */
[----:B------:R-:W-:Y:S02]  /*7840*/  ISETP.LT.OR P6, PT, R6, 0x52, !P1 ;  /* 0x000000520600780c */ /* 0x000fe40004fc1670 */
[----:B0-----:R-:W-:-:S03]  /*7850*/  F2FP.SATFINITE.E4M3.F32.PACK_AB_MERGE_C R25, RZ, R104, RZ ;  /* 0x00000068ff19723e */ /* 0x001fc600048070ff */
[----:B------:R0:W-:Y:S01]  /*7860*/  @!P5 STG.E.U8 desc[UR14][R20.64+0x51], R5 ;  /* 0x000051051400d986 */ /* 0x0001e2000c10110e */
[----:B------:R-:W-:-:S03]  /*7870*/  ISETP.LT.OR P5, PT, R6, 0x5a, !P2 ;  /* 0x0000005a0600780c */ /* 0x000fc600057a1670 */
[----:B------:R-:W-:Y:S01]  /*7880*/  @!P4 STG.E.U8 desc[UR14][R18.64+0x50], R105 ;  /* 0x000050691200c986 */ /* 0x000fe2000c10110e */
[----:B------:R-:W-:-:S03]  /*7890*/  ISETP.LT.OR P4, PT, R6, 0x59, !P2 ;  /* 0x000000590600780c */ /* 0x000fc60005781670 */
[----:B------:R1:W-:Y:S01]  /*78a0*/  @!P6 STG.E.U8 desc[UR14][R18.64+0x51], R27 ;  /* 0x0000511b1200e986 */ /* 0x0003e2000c10110e */
[----:B------:R-:W-:Y:S02]  /*78b0*/  ISETP.LT.OR P6, PT, R6, 0x59, !P1 ;  /* 0x000000590600780c */ /* 0x000fe40004fc1670 */
[----:B0-----:R-:W-:-:S03]  /*78c0*/  F2FP.SATFINITE.E4M3.F32.PACK_AB_MERGE_C R5, RZ, R102, RZ ;  /* 0x00000066ff05723e */ /* 0x001fc600048070ff */
        /* <DEDUP_REMOVED lines=31> */
[C---:B------:R-:W-:Y:S02]  /*7ac0*/  ISETP.LT.OR P5, PT, R6.reuse, 0x79, !P2 ;  /* 0x000000790600780c */ /* 0x040fe400057a1670 */
[C---:B------:R-:W-:Y:S01]  /*7ad0*/  ISETP.LT.OR P2, PT, R6.reuse, 0x7a, !P2 ;  /* 0x0000007a0600780c */ /* 0x040fe20005741670 */
[----:B------:R2:W-:Y:S01]  /*7ae0*/  @!P4 STG.E.U8 desc[UR14][R20.64+0x70], R91 ;  /* 0x0000705b1400c986 */ /* 0x0005e2000c10110e */
[C---:B------:R-:W-:Y:S02]  /*7af0*/  ISETP.LT.OR P4, PT, R6.reuse, 0x72, !P1 ;  /* 0x000000720600780c */ /* 0x040fe40004f81670 */
[----:B-1----:R-:W-:Y:S01]  /*7b00*/  F2FP.SATFINITE.E4M3.F32.PACK_AB_MERGE_C R27, RZ, R88, RZ ;  /* 0x00000058ff1b723e */ /* 0x002fe200048070ff */
[----:B------:R2:W-:Y:S01]  /*7b10*/  @!P6 STG.E.U8 desc[UR14][R18.64+0x70], R89 ;  /* 0x000070591200e986 */ /* 0x0005e2000c10110e */
[C---:B------:R-:W-:Y:S02]  /*7b20*/  ISETP.LT.OR P6, PT, R6.reuse, 0x79, !P1 ;  /* 0x000000790600780c */ /* 0x040fe40004fc1670 */
[----:B------:R-:W-:-:S02]  /*7b30*/  ISETP.LT.OR P1, PT, R6, 0x7a, !P1 ;  /* 0x0000007a0600780c */ /* 0x000fc40004f21670 */
[----:B0-----:R-:W-:-:S05]  /*7b40*/  F2FP.SATFINITE.E4M3.F32.PACK_AB_MERGE_C R25, RZ, R22, RZ ;  /* 0x00000016ff19723e */ /* 0x001fca00048070ff */
[----:B------:R2:W-:Y:S04]  /*7b50*/  @!P4 STG.E.U8 desc[UR14][R18.64+0x71], R5 ;  /* 0x000071051200c986 */ /* 0x0005e8000c10110e */
[----:B------:R2:W-:Y:S04]  /*7b60*/  @!P5 STG.E.U8 desc[UR14][R20.64+0x78], R17 ;  /* 0x000078111400d986 */ /* 0x0005e8000c10110e */
[----:B------:R2:W-:Y:S04]  /*7b70*/  @!P2 STG.E.U8 desc[UR14][R20.64+0x79], R25 ;  /* 0x000079191400a986 */ /* 0x0005e8000c10110e */
[----:B------:R2:W-:Y:S04]  /*7b80*/  @!P6 STG.E.U8 desc[UR14][R18.64+0x78], R23 ;  /* 0x000078171200e986 */ /* 0x0005e8000c10110e */
[----:B------:R2:W-:Y:S02]  /*7b90*/  @!P1 STG.E.U8 desc[UR14][R18.64+0x79], R27 ;  /* 0x0000791b12009986 */ /* 0x0005e4000c10110e */
.L_x_169:
[----:B------:R-:W-:Y:S05]  /*7ba0*/  BSYNC B0 ;  /* 0x0000000000007941 */ /* 0x000fea0003800000 */
.L_x_39:
[C---:B------:R-:W-:Y:S01]  /*7bb0*/  LEA R2, P1, R8.reuse, R2, 0x1 ;  /* 0x0000000208027211 */ /* 0x040fe200078208ff */
[----:B------:R-:W-:Y:S01]  /*7bc0*/  ULDC.64 UR6, c[0x0][0x650] ;  /* 0x0001940000067ab9 */ /* 0x000fe20000000a00 */
[----:B-----5:R-:W-:Y:S01]  /*7bd0*/  IMAD.U32 R4, RZ, RZ, UR12 ;  /* 0x0000000cff047e24 */ /* 0x020fe2000f8e00ff */
[----:B--2---:R-:W-:Y:S01]  /*7be0*/  PRMT R17, RZ, 0x7610, R17 ;  /* 0x00007610ff117816 */ /* 0x004fe20000000011 */
[----:B------:R-:W-:Y:S01]  /*7bf0*/  IMAD.MOV.U32 R6, RZ, RZ, -0x1 ;  /* 0xffffffffff067424 */ /* 0x000fe200078e00ff */
[----:B------:R-:W-:Y:S01]  /*7c00*/  LEA.HI.X R3, R8, R3, R0, 0x1, P1 ;  /* 0x0000000308037211 */ /* 0x000fe200008f0c00 */
[----:B------:R2:W-:Y:S01]  /*7c10*/  SYNCS.ARRIVE.TRANS64.A1T0 RZ, [R4+UR22], RZ ;  /* 0x000000ff04ff79a7 */ /* 0x0005e20008100016 */
[----:B------:R-:W-:Y:S01]  /*7c20*/  ISETP.GE.U32.AND P1, PT, R2, UR6, PT ;  /* 0x0000000602007c0c */ /* 0x000fe2000bf26070 */
[----:B0-----:R-:W-:-:S03]  /*7c30*/  IMAD.MOV.U32 R5, RZ, RZ, -0x1 ;  /* 0xffffffffff057424 */ /* 0x001fc600078e00ff */
[----:B------:R-:W-:Y:S01]  /*7c40*/  ISETP.GE.U32.AND.EX P1, PT, R3, UR7, PT, P1 ;  /* 0x0000000703007c0c */ /* 0x000fe2000bf26110 */
[----:B--2---:R-:W-:-:S12]  /*7c50*/  IMAD.MOV.U32 R4, RZ, RZ, -0x1 ;  /* 0xffffffffff047424 */ /* 0x004fd800078e00ff */
[----:B------:R-:W-:Y:S05]  /*7c60*/  @P1 BRA `(.L_x_170) ;  /* 0x0000000400601947 */ /* 0x000fea0003800000 */
[----:B------:R-:W0:Y:S01]  /*7c70*/  S2R R28, SR_CTAID.X ;  /* 0x00000000001c7919 */ /* 0x000e220000002500 */
[----:B------:R-:W2:Y:S01]  /*7c80*/  LDC.64 R22, c[0x0][0x628] ;  /* 0x00018a00ff167b82 */ /* 0x000ea20000000a00 */
[----:B------:R-:W-:Y:S01]  /*7c90*/  ULDC UR6, c[0x0][0x150] ;  /* 0x0000540000067ab9 */ /* 0x000fe20000000800 */
[----:B-1--4-:R-:W-:Y:S01]  /*7ca0*/  IMAD.MOV.U32 R20, RZ, RZ, R2 ;  /* 0x000000ffff147224 */ /* 0x012fe200078e0002 */
[----:B------:R-:W1:Y:S01]  /*7cb0*/  S2R R30, SR_CTAID.Y ;  /* 0x00000000001e7919 */ /* 0x000e620000002600 */
[----:B------:R-:W-:-:S04]  /*7cc0*/  IMAD.MOV.U32 R21, RZ, RZ, R3 ;  /* 0x000000ffff157224 */ /* 0x000fc800078e0003 */
[----:B------:R-:W4:Y:S08]  /*7cd0*/  LDC R31, c[0x0][0x144] ;  /* 0x00005100ff1f7b82 */ /* 0x000f300000000800 */
[----:B------:R-:W1:Y:S08]  /*7ce0*/  LDC R6, c[0x0][0x630] ;  /* 0x00018c00ff067b82 */ /* 0x000e700000000800 */
[----:B------:R-:W1:Y:S01]  /*7cf0*/  LDC.64 R26, c[0x0][0x620] ;  /* 0x00018800ff1a7b82 */ /* 0x000e620000000a00 */
[----:B--2---:R-:W-:-:S04]  /*7d00*/  ISETP.NE.U32.AND P1, PT, R22, RZ, PT ;  /* 0x000000ff1600720c */ /* 0x004fc80003f25070 */
[----:B------:R-:W-:Y:S02]  /*7d10*/  ISETP.NE.AND.EX P1, PT, R23, RZ, PT, P1 ;  /* 0x000000ff1700720c */ /* 0x000fe40003f25310 */
[----:B0-----:R-:W-:-:S05]  /*7d20*/  I2FP.F32.U32 R4, R28 ;  /* 0x0000001c00047245 */ /* 0x001fca0000201000 */
[----:B------:R-:W-:-:S04]  /*7d30*/  FMUL R4, R4, UR6 ;  /* 0x0000000604047c20 */ /* 0x000fc80008400000 */
[----:B------:R0:W2:Y:S02]  /*7d40*/  F2I.U32.TRUNC.NTZ R29, R4 ;  /* 0x00000004001d7305 */ /* 0x0000a4000020f000 */
[----:B----4-:R-:W-:Y:S05]  /*7d50*/  @!P1 BRA `(.L_x_171) ;  /* 0x0000000000289947 */ /* 0x010fea0003800000 */
[----:B------:R-:W4:Y:S02]  /*7d60*/  LDC R5, c[0x0][0x634] ;  /* 0x00018d00ff057b82 */ /* 0x000f240000000800 */
[----:B----4-:R-:W-:-:S05]  /*7d70*/  IADD3 R17, P1, R2, R5, RZ ;  /* 0x0000000502117210 */ /* 0x010fca0007f3e0ff */
[----:B---3--:R-:W-:-:S04]  /*7d80*/  IMAD.X R25, RZ, RZ, R3, P1 ;  /* 0x000000ffff197224 */ /* 0x008fc800008e0603 */
[----:B0-----:R-:W-:-:S04]  /*7d90*/  IMAD.WIDE.U32 R4, R25, R22, RZ ;  /* 0x0000001619047225 */ /* 0x001fc800078e00ff */
[----:B------:R-:W-:-:S04]  /*7da0*/  IMAD.WIDE.U32 R18, P1, R17, R23, R4 ;  /* 0x0000001711127225 */ /* 0x000fc80007820004 */
[----:B------:R-:W-:-:S04]  /*7db0*/  IMAD.WIDE.U32 R4, R17, R22, RZ ;  /* 0x0000001611047225 */ /* 0x000fc800078e00ff */
[----:B------:R-:W-:Y:S01]  /*7dc0*/  IMAD.X R21, RZ, RZ, RZ, P1 ;  /* 0x000000ffff157224 */ /* 0x000fe200008e06ff */
[----:B------:R-:W-:Y:S01]  /*7dd0*/  IADD3 RZ, P1, R5, R18, RZ ;  /* 0x0000001205ff7210 */ /* 0x000fe20007f3e0ff */
[----:B------:R-:W-:-:S04]  /*7de0*/  IMAD.MOV.U32 R20, RZ, RZ, R19 ;  /* 0x000000ffff147224 */ /* 0x000fc800078e0013 */
[----:B------:R-:W-:-:S08]  /*7df0*/  IMAD.WIDE.U32.X R20, R25, R23, R20, P1 ;  /* 0x0000001719147225 */ /* 0x000fd000008e0414 */
.L_x_171:
[----:B------:R-:W4:Y:S01]  /*7e00*/  LDC.64 R34, c[0x0][0x640] ;  /* 0x00019000ff227b82 */ /* 0x000f220000000a00 */
[-C--:B-1-3--:R-:W-:Y:S01]  /*7e10*/  SHF.R.U64 R24, R20, R6.reuse, R21 ;  /* 0x0000000614187219 */ /* 0x08afe20000001215 */
[----:B--2---:R-:W-:Y:S01]  /*7e20*/  IMAD.MOV R29, RZ, RZ, -R29 ;  /* 0x000000ffff1d7224 */ /* 0x004fe200078e0a1d */
[----:B0-----:R-:W-:Y:S01]  /*7e30*/  SHF.R.U32.HI R4, RZ, R6, R21 ;  /* 0x00000006ff047219 */ /* 0x001fe20000011615 */
[----:B------:R-:W-:Y:S01]  /*7e40*/  ULDC UR6, c[0x0][0x154] ;  /* 0x0000550000067ab9 */ /* 0x000fe20000000800 */
[----:B------:R-:W-:Y:S01]  /*7e50*/  IADD3 R17, P1, RZ, -R24, RZ ;  /* 0x80000018ff117210 */ /* 0x000fe20007f3e0ff */
[----:B------:R-:W-:Y:S02]  /*7e60*/  IMAD R29, R31, R29, R28 ;  /* 0x0000001d1f1d7224 */ /* 0x000fe400078e021c */
[----:B------:R-:W0:Y:S01]  /*7e70*/  LDC R18, c[0x0][0x618] ;  /* 0x00018600ff127b82 */ /* 0x000e220000000800 */
[----:B------:R-:W-:Y:S02]  /*7e80*/  IMAD.MOV.U32 R19, RZ, RZ, -0x1 ;  /* 0xffffffffff137424 */ /* 0x000fe400078e00ff */
[----:B------:R-:W-:-:S02]  /*7e90*/  IMAD.X R5, RZ, RZ, ~R4, P1 ;  /* 0x000000ffff057224 */ /* 0x000fc400008e0e04 */
[----:B------:R-:W-:Y:S02]  /*7ea0*/  IMAD.MOV.U32 R21, RZ, RZ, 0x1 ;  /* 0x00000001ff157424 */ /* 0x000fe400078e00ff */
[-C--:B------:R-:W-:Y:S01]  /*7eb0*/  IMAD R6, R5, R26.reuse, RZ ;  /* 0x0000001a05067224 */ /* 0x080fe200078e02ff */
[----:B------:R-:W1:Y:S01]  /*7ec0*/  LDC R20, c[0x0][0x608] ;  /* 0x00018200ff147b82 */ /* 0x000e620000000800 */
[----:B------:R-:W-:-:S04]  /*7ed0*/  IMAD.WIDE.U32 R4, R17, R26, R2 ;  /* 0x0000001a11047225 */ /* 0x000fc800078e0002 */
[----:B------:R-:W-:Y:S01]  /*7ee0*/  IMAD R17, R17, R27, R6 ;  /* 0x0000001b11117224 */ /* 0x000fe200078e0206 */
[----:B------:R-:W-:Y:S02]  /*7ef0*/  I2FP.F32.U32 R6, R30 ;  /* 0x0000001e00067245 */ /* 0x000fe40000201000 */
[----:B------:R-:W2:Y:S01]  /*7f00*/  LDC R32, c[0x0][0x658] ;  /* 0x00019600ff207b82 */ /* 0x000ea20000000800 */
[----:B------:R-:W-:Y:S01]  /*7f10*/  IMAD.IADD R5, R5, 0x1, R17 ;  /* 0x0000000105057824 */ /* 0x000fe200078e0211 */
[----:B----4-:R-:W-:Y:S01]  /*7f20*/  ISETP.NE.U32.AND P1, PT, R34, RZ, PT ;  /* 0x000000ff2200720c */ /* 0x010fe20003f25070 */
[----:B------:R-:W-:-:S03]  /*7f30*/  FMUL R17, R6, UR6 ;  /* 0x0000000606117c20 */ /* 0x000fc60008400000 */
[----:B------:R-:W-:Y:S01]  /*7f40*/  ISETP.NE.AND.EX P1, PT, R35, RZ, PT, P1 ;  /* 0x000000ff2300720c */ /* 0x000fe20003f25310 */
[----:B------:R3:W4:Y:S01]  /*7f50*/  F2I.U32.TRUNC.NTZ R25, R17 ;  /* 0x0000001100197305 */ /* 0x000722000020f000 */
[----:B------:R-:W3:Y:S01]  /*7f60*/  LDC R27, c[0x0][0x148] ;  /* 0x00005200ff1b7b82 */ /* 0x000ee20000000800 */
[-CC-:B0-----:R-:W-:Y:S02]  /*7f70*/  SHF.R.U64 R22, R4, R18.reuse, R5.reuse ;  /* 0x0000001204167219 */ /* 0x181fe40000001205 */
[----:B------:R-:W-:-:S05]  /*7f80*/  SHF.R.U32.HI R5, RZ, R18, R5 ;  /* 0x00000012ff057219 */ /* 0x000fca0000011605 */
[----:B------:R-:W0:Y:S01]  /*7f90*/  LDC R28, c[0x0][0x600] ;  /* 0x00018000ff1c7b82 */ /* 0x000e220000000800 */
[-CC-:B-1----:R-:W-:Y:S02]  /*7fa0*/  SHF.R.U64 R6, R22, R20.reuse, R5.reuse ;  /* 0x0000001416067219 */ /* 0x182fe40000001205 */
[----:B------:R-:W-:-:S05]  /*7fb0*/  SHF.R.U32.HI R5, RZ, R20, R5 ;  /* 0x00000014ff057219 */ /* 0x000fca0000011605 */
[----:B------:R-:W1:Y:S01]  /*7fc0*/  LDC R33, c[0x0][0x648] ;  /* 0x00019200ff217b82 */ /* 0x000e620000000800 */
[-CC-:B--2---:R-:W-:Y:S02]  /*7fd0*/  SHF.R.U64 R26, R6, R32.reuse, R5.reuse ;  /* 0x00000020061a7219 */ /* 0x184fe40000001205 */
[-C--:B------:R-:W-:Y:S02]  /*7fe0*/  SHF.L.U32 R19, R19, R32.reuse, RZ ;  /* 0x0000002013137219 */ /* 0x080fe400000006ff */
[-C--:B------:R-:W-:Y:S01]  /*7ff0*/  SHF.R.U32.HI R5, RZ, R32.reuse, R5 ;  /* 0x00000020ff057219 */ /* 0x080fe20000011605 */
[----:B------:R-:W-:Y:S01]  /*8000*/  IMAD.MOV.U32 R4, RZ, RZ, R26 ;  /* 0x000000ffff047224 */ /* 0x000fe200078e001a */
[----:B------:R-:W-:Y:S01]  /*8010*/  SHF.L.U32 R32, R21, R32, RZ ;  /* 0x0000002015207219 */ /* 0x000fe200000006ff */
[----:B------:R-:W2:Y:S01]  /*8020*/  LDC R36, c[0x0][0x638] ;  /* 0x00018e00ff247b82 */ /* 0x000ea20000000800 */
[----:B------:R-:W-:-:S07]  /*8030*/  LOP3.LUT R31, RZ, R19, RZ, 0x33, !PT ;  /* 0x00000013ff1f7212 */ /* 0x000fce00078e33ff */
[----:B------:R-:W0:Y:S01]  /*8040*/  LDC R37, c[0x0][0x610] ;  /* 0x00018400ff257b82 */ /* 0x000e220000000800 */
[----:B----4-:R-:W-:Y:S05]  /*8050*/  @!P1 BRA `(.L_x_172) ;  /* 0x0000000000289947 */ /* 0x010fea0003800000 */
[----:B---3--:R-:W3:Y:S02]  /*8060*/  LDC R17, c[0x0][0x64c] ;  /* 0x00019300ff117b82 */ /* 0x008ee40000000800 */
        /* <DEDUP_REMOVED lines=9> */
.L_x_172:
[----:B-1----:R-:W-:Y:S01]  /*8100*/  SHF.R.U64 R4, R4, R33, R5 ;  /* 0x0000002104047219 */ /* 0x002fe20000001205 */
[----:B0-----:R-:W-:Y:S01]  /*8110*/  VIADD R19, R28, 0xffffffff ;  /* 0xffffffff1c137836 */ /* 0x001fe20000000000 */
[----:B---3--:R-:W-:Y:S01]  /*8120*/  LOP3.LUT R17, R6, R31, RZ, 0xc0, !PT ;  /* 0x0000001f06117212 */ /* 0x008fe200078ec0ff */
[----:B------:R-:W-:Y:S02]  /*8130*/  IMAD.MOV R25, RZ, RZ, -R25 ;  /* 0x000000ffff197224 */ /* 0x000fe400078e0a19 */
[----:B------:R-:W-:Y:S01]  /*8140*/  IMAD.MOV R5, RZ, RZ, -R4 ;  /* 0x000000ffff057224 */ /* 0x000fe200078e0a04 */
[----:B------:R-:W-:Y:S01]  /*8150*/  LOP3.LUT R19, R22, R19, RZ, 0xc0, !PT ;  /* 0x0000001316137212 */ /* 0x000fe200078ec0ff */
[----:B------:R-:W-:Y:S02]  /*8160*/  IMAD R6, R32, R4, R17 ;  /* 0x0000000420067224 */ /* 0x000fe400078e0211 */
[----:B------:R-:W-:Y:S02]  /*8170*/  @P3 IMAD R29, R27, R25, R30 ;  /* 0x000000191b1d3224 */ /* 0x000fe400078e021e */
[----:B--2---:R-:W-:-:S02]  /*8180*/  IMAD R4, R5, R36, R26 ;  /* 0x0000002405047224 */ /* 0x004fc400078e021a */
[----:B------:R-:W-:Y:S02]  /*8190*/  IMAD R6, R6, R37, R29 ;  /* 0x0000002506067224 */ /* 0x000fe400078e021d */
[----:B------:R-:W-:Y:S02]  /*81a0*/  IMAD R19, R4, R28, R19 ;  /* 0x0000001c04137224 */ /* 0x000fe400078e0213 */
[----:B------:R-:W-:Y:S02]  /*81b0*/  IMAD.MOV.U32 R17, RZ, RZ, 0x1 ;  /* 0x00000001ff117424 */ /* 0x000fe400078e00ff */
[----:B------:R-:W-:Y:S01]  /*81c0*/  IMAD.MOV.U32 R4, RZ, RZ, R24 ;  /* 0x000000ffff047224 */ /* 0x000fe200078e0018 */
[----:B------:R-:W-:Y:S02]  /*81d0*/  SEL R5, R19, R6, !P3 ;  /* 0x0000000613057207 */ /* 0x000fe40005800000 */
[----:B------:R-:W-:-:S07]  /*81e0*/  SEL R6, R6, R19, !P3 ;  /* 0x0000001306067207 */ /* 0x000fce0005800000 */
.L_x_170:
[----:B------:R-:W-:Y:S02]  /*81f0*/  LOP3.LUT P1, RZ, R17, 0xff, RZ, 0xc0, !PT ;  /* 0x000000ff11ff7812 */ /* 0x000fe4000782c0ff */
[----:B------:R-:W-:-:S11]  /*8200*/  LOP3.LUT R150, R150, 0x1, RZ, 0x3c, !PT ;  /* 0x0000000196967812 */ /* 0x000fd600078e3cff */
[----:B------:R-:W-:Y:S05]  /*8210*/  @P1 BRA `(.L_x_173) ;  /* 0xffffff9000e81947 */ /* 0x000fea000383ffff */
[----:B------:R-:W-:Y:S05]  /*8220*/  EXIT ;  /* 0x000000000000794d */ /* 0x000fea0003800000 */
.L_x_17:
[----:B------:R-:W-:-:S08]  /*8230*/  ISETP.NE.AND P0, PT, R17, RZ, PT ;  /* 0x000000ff1100720c */ /* 0x000fd00003f05270 */
[----:B--23-5:R-:W0:-:S00]  /*8240*/  USETMAXREG.DEALLOC.CTAPOOL 0x28 ;  /* 0x00000028000079c8 */ /* 0x02ce0000080e0500 */
[----:B------:R-:W-:Y:S05]  /*8250*/  @P0 EXIT ;  /* 0x000000000000094d */ /* 0x000fea0003800000 */
[----:B0-----:R-:W-:Y:S01]  /*8260*/  LOP3.LUT P0, RZ, R18, 0xff, RZ, 0xc0, !PT ;  /* 0x000000ff12ff7812 */ /* 0x001fe2000780c0ff */
[----:B------:R-:W-:Y:S02]  /*8270*/  IMAD.MOV.U32 R12, RZ, RZ, 0x1 ;  /* 0x00000001ff0c7424 */ /* 0x000fe400078e00ff */
[----:B------:R-:W-:-:S10]  /*8280*/  IMAD.MOV.U32 R13, RZ, RZ, RZ ;  /* 0x000000ffff0d7224 */ /* 0x000fd400078e00ff */
[----:B------:R-:W-:Y:S05]  /*8290*/  @!P0 BRA `(.L_x_174) ;  /* 0x0000000c00208947 */ /* 0x000fea0003800000 */
[----:B------:R-:W0:Y:S01]  /*82a0*/  S2UR UR8, SR_CgaCtaId ;  /* 0x00000000000879c3 */ /* 0x000e220000008800 */
[----:B------:R-:W-:Y:S01]  /*82b0*/  LOP3.LUT P0, RZ, R16, 0x1f, RZ, 0xc0, !PT ;  /* 0x0000001f10ff7812 */ /* 0x000fe2000780c0ff */
[----:B------:R-:W-:Y:S01]  /*82c0*/  ULDC UR5, c[0x0][0x658] ;  /* 0x0001960000057ab9 */ /* 0x000fe20000000800 */
[----:B------:R-:W-:Y:S01]  /*82d0*/  UMOV UR6, 0xffffffff ;  /* 0xffffffff00067882 */ /* 0x000fe20000000000 */
[----:B------:R-:W-:Y:S01]  /*82e0*/  BSSY B0, `(.L_x_174) ;  /* 0x00000c3000007945 */ /* 0x000fe20003800000 */
[C---:B------:R-:W-:Y:S01]  /*82f0*/  ISETP.NE.AND P2, PT, R14.reuse, RZ, PT ;  /* 0x000000ff0e00720c */ /* 0x040fe20003f45270 */
[----:B------:R-:W-:Y:S01]  /*8300*/  USHF.L.U32 UR6, UR6, UR5, URZ ;  /* 0x0000000506067299 */ /* 0x000fe2000800063f */
[----:B------:R-:W-:Y:S01]  /*8310*/  ISETP.NE.OR P0, PT, R14, RZ, !P0 ;  /* 0x000000ff0e00720c */ /* 0x000fe20004705670 */
[----:B------:R-:W-:Y:S01]  /*8320*/  IMAD.MOV.U32 R15, RZ, RZ, 0x1 ;  /* 0x00000001ff0f7424 */ /* 0x000fe200078e00ff */
[----:B------:R-:W-:Y:S01]  /*8330*/  LOP3.LUT R14, R7, 0x2, RZ, 0xfc, !PT ;  /* 0x00000002070e7812 */ /* 0x000fe200078efcff */
[----:B------:R-:W-:Y:S01]  /*8340*/  IMAD.MOV.U32 R12, RZ, RZ, 0x1 ;  /* 0x00000001ff0c7424 */ /* 0x000fe200078e00ff */
[----:B------:R-:W-:Y:S01]  /*8350*/  ULDC UR4, c[0x0][0x600] ;  /* 0x0001800000047ab9 */ /* 0x000fe20000000800 */
[----:B------:R-:W-:Y:S01]  /*8360*/  IMAD.MOV.U32 R13, RZ, RZ, RZ ;  /* 0x000000ffff0d7224 */ /* 0x000fe200078e00ff */
[----:B------:R-:W-:Y:S01]  /*8370*/  UMOV UR7, 0x1 ;  /* 0x0000000100077882 */ /* 0x000fe20000000000 */
[----:B------:R-:W-:-:S02]  /*8380*/  UIADD3 UR21, UR13, 0x1, URZ ;  /* 0x000000010d157890 */ /* 0x000fc4000fffe03f */
[----:B------:R-:W-:Y:S02]  /*8390*/  UIADD3 UR16, UR4, -0x1, URZ ;  /* 0xffffffff04107890 */ /* 0x000fe4000fffe03f */
[----:B------:R-:W-:Y:S02]  /*83a0*/  USHF.L.U32 UR18, UR7, UR5, URZ ;  /* 0x0000000507127299 */ /* 0x000fe4000800063f */
[----:B------:R-:W-:Y:S01]  /*83b0*/  ULOP3.LUT UR17, URZ, UR6, URZ, 0x33, !UPT ;  /* 0x000000063f117292 */ /* 0x000fe2000f8e333f */
[----:B------:R-:W-:Y:S01]  /*83c0*/  ULDC.64 UR22, c[0x0][0x198] ;  /* 0x0000660000167ab9 */ /* 0x000fe20000000a00 */
[----:B0-----:R-:W-:-:S10]  /*83d0*/  IMAD.U32 R17, RZ, RZ, UR8 ;  /* 0x00000008ff117e24 */ /* 0x001fd4000f8e00ff */
.L_x_186:
[----:B------:R-:W-:-:S03]  /*83e0*/  UMOV UR4, 0xffffffff ;  /* 0xffffffff00047882 */ /* 0x000fc60000000000 */
[----:B------:R-:W-:Y:S05]  /*83f0*/  BRA.DIV UR4, `(.L_x_175) ;  /* 0x00000012040c7947 */ /* 0x000fea000b800000 */
[----:B------:R-:W-:-:S13]  /*8400*/  ELECT P1, URZ, PT ;  /* 0x00000000003f782f */ /* 0x000fda0003820000 */
.L_x_200:
[----:B------:R-:W0:Y:S01]  /*8410*/  LDC R10, c[0x0][0x28c] ;  /* 0x0000a300ff0a7b82 */ /* 0x000e220000000800 */
[----:B------:R-:W-:Y:S01]  /*8420*/  BSSY B1, `(.L_x_176) ;  /* 0x000003b000017945 */ /* 0x000fe20003800000 */
[----:B0-----:R-:W-:-:S13]  /*8430*/  ISETP.LT.OR P1, PT, R10, 0x1, !P1 ;  /* 0x000000010a00780c */ /* 0x001fda0004f21670 */
[----:B------:R-:W-:Y:S05]  /*8440*/  @P1 BRA `(.L_x_177) ;  /* 0x0000000000e01947 */ /* 0x000fea0003800000 */
[----:B------:R-:W-:Y:S02]  /*8450*/  IMAD R17, R6, 0x2, R17 ;  /* 0x0000000206117824 */ /* 0x000fe400078e0211 */
[----:B------:R-:W-:Y:S02]  /*8460*/  IMAD.SHL.U32 R18, R5, 0x80, RZ ;  /* 0x0000008005127824 */ /* 0x000fe400078e00ff */
[----:B------:R-:W-:Y:S02]  /*8470*/  IMAD.MOV.U32 R20, RZ, RZ, RZ ;  /* 0x000000ffff147224 */ /* 0x000fe400078e00ff */
[----:B------:R-:W-:Y:S02]  /*8480*/  IMAD.U32 R22, RZ, RZ, UR21 ;  /* 0x00000015ff167e24 */ /* 0x000fe4000f8e00ff */
[----:B------:R-:W-:Y:S02]  /*8490*/  IMAD.MOV.U32 R5, RZ, RZ, R12 ;  /* 0x000000ffff057224 */ /* 0x000fe400078e000c */
[----:B------:R-:W-:-:S02]  /*84a0*/  IMAD.MOV.U32 R6, RZ, RZ, R13 ;  /* 0x000000ffff067224 */ /* 0x000fc400078e000d */
[----:B------:R-:W-:-:S07]  /*84b0*/  IMAD.SHL.U32 R16, R17, 0x20, RZ ;  /* 0x0000002011107824 */ /* 0x000fce00078e00ff */
.L_x_181:
[----:B------:R-:W0:Y:S01]  /*84c0*/  S2UR UR4, SR_CgaCtaId ;  /* 0x00000000000479c3 */ /* 0x000e220000008800 */
[----:B------:R-:W-:-:S07]  /*84d0*/  MOV R10, 0x400 ;  /* 0x00000400000a7802 */ /* 0x000fce0000000f00 */
[----:B------:R-:W1:Y:S01]  /*84e0*/  @!P2 LDC R11, c[0x0][0x500] ;  /* 0x00014000ff0bab82 */ /* 0x000e620000000800 */
[----:B0-----:R-:W-:-:S05]  /*84f0*/  IMAD.U32 R17, RZ, RZ, UR4 ;  /* 0x00000004ff117e24 */ /* 0x001fca000f8e00ff */
[----:B------:R-:W-:Y:S02]  /*8500*/  LEA R21, R17, R10, 0x18 ;  /* 0x0000000a11157211 */ /* 0x000fe400078ec0ff */
[----:B------:R-:W-:-:S03]  /*8510*/  SHF.L.U32 R10, R5, 0x1f, RZ ;  /* 0x0000001f050a7819 */ /* 0x000fc600000006ff */
[----:B------:R-:W-:-:S04]  /*8520*/  IMAD R19, R6, 0x8, R21 ;  /* 0x0000000806137824 */ /* 0x000fc800078e0215 */
[----:B------:R-:W0:Y:S02]  /*8530*/  SYNCS.PHASECHK.TRANS64.TRYWAIT P1, [R19+URZ+0x28], R10 ;  /* 0x0000280a130075a7 */ /* 0x000e24000802017f */
[----:B01----:R-:W-:Y:S05]  /*8540*/  @!P1 BRA `(.L_x_178) ;  /* 0x0000000c00d89947 */ /* 0x003fea0003800000 */
.L_x_201:
[----:B0-----:R-:W-:Y:S01]  /*8550*/  PRMT R10, R14, 0x9910, RZ ;  /* 0x000099100e0a7816 */ /* 0x001fe200000000ff */
[----:B------:R0:W-:Y:S03]  /*8560*/  @!P2 SYNCS.ARRIVE.TRANS64 RZ, [R19+URZ], R11 ;  /* 0x0000000b13ffa9a7 */ /* 0x0001e6000800003f */
[----:B------:R-:W-:-:S13]  /*8570*/  ISETP.NE.AND P1, PT, R10, 0x2, PT ;  /* 0x000000020a00780c */ /* 0x000fda0003f25270 */
[----:B0-----:R-:W-:Y:S05]  /*8580*/  @P1 BRA `(.L_x_179) ;  /* 0x0000000000041947 */ /* 0x001fea0003800000 */
[----:B------:R-:W-:Y:S01]  /*8590*/  BPT.TRAP 0x1 ;  /* 0x000000040000795c */ /* 0x000fe20000300000 */
.L_x_179:
[----:B------:R-:W-:Y:S05]  /*85a0*/  @P0 BRA `(.L_x_180) ;  /* 0x0000000000040947 */ /* 0x000fea0003800000 */
[----:B------:R-:W-:Y:S01]  /*85b0*/  BPT.TRAP 0x1 ;  /* 0x000000040000795c */ /* 0x000fe20000300000 */
.L_x_180:
[----:B------:R-:W-:Y:S01]  /*85c0*/  IMAD R10, R6, 0x2, R17 ;  /* 0x00000002060a7824 */ /* 0x000fe200078e0211 */
[----:B------:R-:W-:Y:S01]  /*85d0*/  R2UR UR9, R19 ;  /* 0x00000000130972ca */ /* 0x000fe200000e0000 */
[----:B------:R-:W-:Y:S01]  /*85e0*/  VIADD R22, R22, 0xffffffff ;  /* 0xffffffff16167836 */ /* 0x000fe20000000000 */
[----:B------:R-:W-:Y:S01]  /*85f0*/  UIADD3 UR4, UP0, UR22, 0xf0, URZ ;  /* 0x000000f016047890 */ /* 0x000fe2000ff1e03f */
[--C-:B------:R-:W-:Y:S01]  /*8600*/  IMAD.U32 R10, R10, 0x1000, R21.reuse ;  /* 0x000010000a0a7824 */ /* 0x100fe200078e0015 */
[----:B------:R-:W-:Y:S01]  /*8610*/  R2UR UR11, R16 ;  /* 0x00000000100b72ca */ /* 0x000fe200000e0000 */
[----:B------:R-:W-:Y:S01]  /*8620*/  IMAD R21, R6, 0x4000, R21 ;  /* 0x0000400006157824 */ /* 0x000fe200078e0215 */
[----:B------:R-:W-:Y:S01]  /*8630*/  R2UR UR10, R20 ;  /* 0x00000000140a72ca */ /* 0x000fe200000e0000 */
[----:B------:R-:W-:Y:S01]  /*8640*/  UIADD3 UR24, UP1, UR22, 0x1f0, URZ ;  /* 0x000001f016187890 */ /* 0x000fe2000ff3e03f */
[----:B------:R-:W-:Y:S01]  /*8650*/  R2UR UR5, R10 ;  /* 0x000000000a0572ca */ /* 0x000fe200000e0000 */
[----:B------:R-:W-:Y:S01]  /*8660*/  VIADD R6, R6, 0x1 ;  /* 0x0000000106067836 */ /* 0x000fe20000000000 */
[----:B------:R-:W-:Y:S01]  /*8670*/  R2UR UR8, R21 ;  /* 0x00000000150872ca */ /* 0x000fe200000e0000 */
[----:B------:R-:W-:Y:S01]  /*8680*/  UIADD3.X UR25, URZ, UR23, URZ, UP1, !UPT ;  /* 0x000000173f197290 */ /* 0x000fe20008ffe43f */
[----:B------:R-:W-:Y:S01]  /*8690*/  R2UR UR12, R4 ;  /* 0x00000000040c72ca */ /* 0x000fe200000e0000 */
[----:B------:R-:W-:Y:S01]  /*86a0*/  UMOV UR20, 0x30000 ;  /* 0x0003000000147882 */ /* 0x000fe20000000000 */
[----:B------:R-:W-:Y:S01]  /*86b0*/  R2UR UR19, R18 ;  /* 0x00000000121372ca */ /* 0x000fe200000e0000 */
[----:B------:R-:W-:Y:S01]  /*86c0*/  UMOV UR6, 0x0 ;  /* 0x0000000000067882 */ /* 0x000fe20000000000 */
[----:B------:R-:W-:Y:S01]  /*86d0*/  ISETP.GT.AND P4, PT, R22, 0x1, PT ;  /* 0x000000011600780c */ /* 0x000fe20003f84270 */
[----:B------:R-:W-:Y:S01]  /*86e0*/  UMOV UR7, 0x10000000 ;  /* 0x1000000000077882 */ /* 0x000fe20000000000 */
[----:B------:R-:W-:Y:S01]  /*86f0*/  ISETP.NE.AND P1, PT, R6, 0x5, PT ;  /* 0x000000050600780c */ /* 0x000fe20003f25270 */
[----:B------:R-:W-:-:S02]  /*8700*/  VIADD R20, R20, 0x80 ;  /* 0x0000008014147836 */ /* 0x000fc40000000000 */
[----:B------:R-:W-:Y:S01]  /*8710*/  UIADD3 UR14, UR5, 0x180, URZ ;  /* 0x00000180050e7890 */ /* 0x000fe2000fffe03f */
[----:B------:R-:W-:Y:S01]  /*8720*/  SEL R10, RZ, 0x1, P1 ;  /* 0x00000001ff0a7807 */ /* 0x000fe20000800000 */
[----:B------:R-:W-:Y:S01]  /*8730*/  UIADD3.X UR5, URZ, UR23, URZ, UP0, !UPT ;  /* 0x000000173f057290 */ /* 0x000fe200087fe43f */
[----:B------:R-:W-:Y:S01]  /*8740*/  SEL R6, R6, RZ, P1 ;  /* 0x000000ff06067207 */ /* 0x000fe20000800000 */
[----:B------:R-:W-:Y:S01]  /*8750*/  UIADD3 UR15, UR8, 0xa180, URZ ;  /* 0x0000a180080f7890 */ /* 0x000fe2000fffe03f */
[----:B------:R-:W-:Y:S02]  /*8760*/  LOP3.LUT R5, R5, R10, RZ, 0x3c, !PT ;  /* 0x0000000a05057212 */ /* 0x000fe400078e3cff */
[----:B------:R-:W-:-:S04]  /*8770*/  UMOV UR8, UR14 ;  /* 0x0000000e00087c82 */ /* 0x000fc80008000000 */
[----:B------:R0:W-:Y:S02]  /*8780*/  UTMALDG.3D.MULTICAST [UR8], [UR4], UR20, desc[UR6] ;  /* 0x00000608040073b4 */ /* 0x0001e40008011814 */
[----:B0-----:R-:W-:Y:S01]  /*8790*/  UMOV UR8, UR15 ;  /* 0x0000000f00087c82 */ /* 0x001fe20008000000 */
[----:B------:R-:W-:Y:S02]  /*87a0*/  UMOV UR11, UR19 ;  /* 0x00000013000b7c82 */ /* 0x000fe40008000000 */
[----:B------:R0:W-:Y:S02]  /*87b0*/  UTMALDG.3D [UR8], [UR24], desc[UR6] ;  /* 0x00000608180075b4 */ /* 0x0001e40008011000 */
[----:B0-----:R-:W-:Y:S05]  /*87c0*/  @P4 BRA `(.L_x_181) ;  /* 0xfffffffc003c4947 */ /* 0x001fea000383ffff */
.L_x_177:
[----:B------:R-:W-:Y:S05]  /*87d0*/  BSYNC B1 ;  /* 0x0000000000017941 */ /* 0x000fea0003800000 */
.L_x_176:
[----:B------:R-:W-:Y:S01]  /*87e0*/  LOP3.LUT P5, RZ, R15, 0xff, RZ, 0xc0, !PT ;  /* 0x000000ff0fff7812 */ /* 0x000fe200078ac0ff */
[----:B------:R-:W-:Y:S01]  /*87f0*/  VIADD R6, R13, UR13 ;  /* 0x0000000d0d067c36 */ /* 0x000fe20008000000 */
[----:B------:R-:W-:Y:S01]  /*8800*/  ULDC.64 UR4, c[0x0][0x650] ;  /* 0x0001940000047ab9 */ /* 0x000fe20000000a00 */
[----:B------:R-:W-:Y:S01]  /*8810*/  IMAD.U32 R11, RZ, RZ, UR13 ;  /* 0x0000000dff0b7e24 */ /* 0x000fe2000f8e00ff */
[----:B------:R-:W-:Y:S01]  /*8820*/  UISETP.GE.U32.AND UP0, UPT, UR13, 0x5, UPT ;  /* 0x000000050d00788c */ /* 0x000fe2000bf06070 */
[----:B------:R-:W-:Y:S01]  /*8830*/  BSSY B1, `(.L_x_182) ;  /* 0x000006b000017945 */ /* 0x000fe20003800000 */
[----:B------:R-:W-:Y:S02]  /*8840*/  ISETP.GT.U32.AND P1, PT, R6, 0x4, PT ;  /* 0x000000040600780c */ /* 0x000fe40003f24070 */
[----:B------:R-:W-:Y:S02]  /*8850*/  PRMT R15, RZ, 0x7610, R15 ;  /* 0x00007610ff0f7816 */ /* 0x000fe4000000000f */
[----:B------:R-:W-:-:S02]  /*8860*/  ISETP.LT.U32.AND P1, PT, R11, 0x5, P1 ;  /* 0x000000050b00780c */ /* 0x000fc40000f21070 */
[----:B------:R-:W-:Y:S01]  /*8870*/  PLOP3.LUT P4, PT, PT, PT, UP0, 0x80, 0x0 ;  /* 0x000000000000781c */ /* 0x000fe20003f8f008 */
[----:B------:R-:W0:Y:S01]  /*8880*/  @P5 S2R R17, SR_CgaCtaId ;  /* 0x0000000000115919 */ /* 0x000e220000008800 */
[----:B------:R-:W-:-:S04]  /*8890*/  @P5 MOV R4, 0x400 ;  /* 0x0000040000045802 */ /* 0x000fc80000000f00 */
[----:B0-----:R-:W-:Y:S01]  /*88a0*/  @P5 LEA R10, R17, R4, 0x18 ;  /* 0x00000004110a5211 */ /* 0x001fe200078ec0ff */
[----:B------:R-:W-:-:S03]  /*88b0*/  IMAD.WIDE.U32 R4, R6, -0x33333333, RZ ;  /* 0xcccccccd06047825 */ /* 0x000fc600078e00ff */
[----:B------:R0:W-:Y:S01]  /*88c0*/  @P5 SYNCS.ARRIVE.TRANS64.A1T0 RZ, [R10+URZ+0x88], RZ ;  /* 0x000088ff0aff59a7 */ /* 0x0001e2000810003f */
[----:B------:R-:W-:Y:S01]  /*88d0*/  IADD3 R2, P5, R2, R8, RZ ;  /* 0x0000000802027210 */ /* 0x000fe20007fbe0ff */
[----:B------:R-:W-:Y:S01]  /*88e0*/  IMAD.MOV.U32 R4, RZ, RZ, -0x1 ;  /* 0xffffffffff047424 */ /* 0x000fe200078e00ff */
[----:B------:R-:W-:Y:S02]  /*88f0*/  SHF.R.U32.HI R11, RZ, 0x2, R5 ;  /* 0x00000002ff0b7819 */ /* 0x000fe40000011605 */
[----:B------:R-:W-:Y:S01]  /*8900*/  SEL R5, RZ, 0x1, !P1 ;  /* 0x00000001ff057807 */ /* 0x000fe20004800000 */
[----:B------:R-:W-:Y:S01]  /*8910*/  IMAD.X R3, R3, 0x1, R0, P5 ;  /* 0x0000000103037824 */ /* 0x000fe200028e0600 */
[----:B------:R-:W-:Y:S01]  /*8920*/  ISETP.GE.U32.AND P1, PT, R2, UR4, PT ;  /* 0x0000000402007c0c */ /* 0x000fe2000bf26070 */
[----:B------:R-:W-:Y:S01]  /*8930*/  IMAD R13, R11, -0x5, R6 ;  /* 0xfffffffb0b0d7824 */ /* 0x000fe200078e0206 */
[----:B------:R-:W-:Y:S01]  /*8940*/  LOP3.LUT R12, R12, R5, RZ, 0x3c, !PT ;  /* 0x000000050c0c7212 */ /* 0x000fe200078e3cff */
[----:B------:R-:W-:Y:S01]  /*8950*/  IMAD.MOV.U32 R6, RZ, RZ, -0x1 ;  /* 0xffffffffff067424 */ /* 0x000fe200078e00ff */
[----:B------:R-:W-:Y:S01]  /*8960*/  ISETP.GE.U32.AND.EX P1, PT, R3, UR5, PT, P1 ;  /* 0x0000000503007c0c */ /* 0x000fe2000bf26110 */
[----:B------:R-:W-:Y:S01]  /*8970*/  IMAD.MOV.U32 R5, RZ, RZ, -0x1 ;  /* 0xffffffffff057424 */ /* 0x000fe200078e00ff */
[----:B------:R-:W-:-:S02]  /*8980*/  @P4 LOP3.LUT R12, R12, 0x1, R11, 0x78, !PT ;  /* 0x000000010c0c4812 */ /* 0x000fc400078e780b */
[----:B0-----:R-:W-:-:S09]  /*8990*/  PRMT R10, RZ, 0x7610, R10 ;  /* 0x00007610ff0a7816 */ /* 0x001fd2000000000a */
[----:B------:R-:W-:Y:S05]  /*89a0*/  @P1 BRA `(.L_x_183) ;  /* 0x00000004004c1947 */ /* 0x000fea0003800000 */
[----:B------:R-:W0:Y:S01]  /*89b0*/  S2R R18, SR_CTAID.X ;  /* 0x0000000000127919 */ /* 0x000e220000002500 */
[----:B------:R-:W-:Y:S01]  /*89c0*/  ULDC.64 UR4, c[0x0][0x628] ;  /* 0x00018a0000047ab9 */ /* 0x000fe20000000a00 */
[----:B------:R-:W1:Y:S01]  /*89d0*/  LDC R19, c[0x0][0x144] ;  /* 0x00005100ff137b82 */ /* 0x000e620000000800 */
[----:B------:R-:W-:Y:S01]  /*89e0*/  ISETP.NE.U32.AND P1, PT, RZ, UR4, PT ;  /* 0x00000004ff007c0c */ /* 0x000fe2000bf25070 */
[----:B------:R-:W2:Y:S01]  /*89f0*/  S2R R6, SR_CTAID.Y ;  /* 0x0000000000067919 */ /* 0x000ea20000002600 */
[----:B------:R-:W-:Y:S01]  /*8a00*/  ULDC UR7, c[0x0][0x630] ;  /* 0x00018c0000077ab9 */ /* 0x000fe20000000800 */
[----:B------:R-:W-:Y:S01]  /*8a10*/  ULDC UR8, c[0x0][0x150] ;  /* 0x0000540000087ab9 */ /* 0x000fe20000000800 */
[----:B------:R-:W-:Y:S01]  /*8a20*/  ISETP.NE.AND.EX P1, PT, RZ, UR5, PT, P1 ;  /* 0x00000005ff007c0c */ /* 0x000fe2000bf25310 */
[----:B------:R-:W-:Y:S02]  /*8a30*/  IMAD.MOV.U32 R4, RZ, RZ, R2 ;  /* 0x000000ffff047224 */ /* 0x000fe400078e0002 */
[----:B------:R-:W-:Y:S01]  /*8a40*/  IMAD.MOV.U32 R5, RZ, RZ, R3 ;  /* 0x000000ffff057224 */ /* 0x000fe200078e0003 */
[----:B0-----:R-:W-:-:S09]  /*8a50*/  I2FP.F32.U32 R20, R18 ;  /* 0x0000001200147245 */ /* 0x001fd20000201000 */
[----:B------:R-:W-:Y:S05]  /*8a60*/  @!P1 BRA `(.L_x_184) ;  /* 0x0000000000289947 */ /* 0x000fea0003800000 */
[----:B------:R-:W-:Y:S02]  /*8a70*/  ULDC UR6, c[0x0][0x634] ;  /* 0x00018d0000067ab9 */ /* 0x000fe40000000800 */
[----:B------:R-:W-:-:S05]  /*8a80*/  IADD3 R5, P1, R2, UR6, RZ ;  /* 0x0000000602057c10 */ /* 0x000fca000ff3e0ff */
[----:B------:R-:W-:-:S04]  /*8a90*/  IMAD.X R21, RZ, RZ, R3, P1 ;  /* 0x000000ffff157224 */ /* 0x000fc800008e0603 */
[----:B------:R-:W-:-:S04]  /*8aa0*/  IMAD.WIDE.U32 R10, R21, UR4, RZ ;  /* 0x00000004150a7c25 */ /* 0x000fc8000f8e00ff */
[----:B------:R-:W-:-:S04]  /*8ab0*/  IMAD.WIDE.U32 R10, P1, R5, UR5, R10 ;  /* 0x00000005050a7c25 */ /* 0x000fc8000f82000a */
[----:B------:R-:W-:-:S04]  /*8ac0*/  IMAD.WIDE.U32 R4, R5, UR4, RZ ;  /* 0x0000000405047c25 */ /* 0x000fc8000f8e00ff */
[----:B------:R-:W-:Y:S01]  /*8ad0*/  IMAD.MOV.U32 R4, RZ, RZ, R11 ;  /* 0x000000ffff047224 */ /* 0x000fe200078e000b */
[----:B------:R-:W-:Y:S01]  /*8ae0*/  IADD3 RZ, P4, R5, R10, RZ ;  /* 0x0000000a05ff7210 */ /* 0x000fe20007f9e0ff */
[----:B------:R-:W-:-:S04]  /*8af0*/  IMAD.X R5, RZ, RZ, RZ, P1 ;  /* 0x000000ffff057224 */ /* 0x000fc800008e06ff */
[----:B------:R-:W-:-:S08]  /*8b00*/  IMAD.WIDE.U32.X R4, R21, UR5, R4, P4 ;  /* 0x0000000515047c25 */ /* 0x000fd0000a0e0404 */
.L_x_184:
[----:B------:R-:W-:Y:S01]  /*8b10*/  FMUL R20, R20, UR8 ;  /* 0x0000000814147c20 */ /* 0x000fe20008400000 */
[--C-:B------:R-:W-:Y:S01]  /*8b20*/  SHF.R.U64 R16, R4, UR7, R5.reuse ;  /* 0x0000000704107c19 */ /* 0x100fe20008001205 */
[----:B------:R-:W-:Y:S01]  /*8b30*/  ULDC.64 UR4, c[0x0][0x620] ;  /* 0x0001880000047ab9 */ /* 0x000fe20000000a00 */
[----:B------:R-:W-:Y:S01]  /*8b40*/  SHF.R.U32.HI R4, RZ, UR7, R5 ;  /* 0x00000007ff047c19 */ /* 0x000fe20008011605 */
[----:B------:R-:W-:Y:S01]  /*8b50*/  ULDC.64 UR6, c[0x0][0x640] ;  /* 0x0001900000067ab9 */ /* 0x000fe20000000a00 */
[----:B------:R-:W-:Y:S01]  /*8b60*/  IADD3 R5, P1, RZ, -R16, RZ ;  /* 0x80000010ff057210 */ /* 0x000fe20007f3e0ff */
[----:B------:R-:W0:Y:S01]  /*8b70*/  F2I.U32.TRUNC.NTZ R20, R20 ;  /* 0x0000001400147305 */ /* 0x000e22000020f000 */
[----:B------:R-:W3:Y:S03]  /*8b80*/  LDC R21, c[0x0][0x148] ;  /* 0x00005200ff157b82 */ /* 0x000ee60000000800 */
[----:B------:R-:W-:Y:S01]  /*8b90*/  IMAD.X R4, RZ, RZ, ~R4, P1 ;  /* 0x000000ffff047224 */ /* 0x000fe200008e0e04 */
[----:B------:R-:W-:-:S03]  /*8ba0*/  ISETP.NE.U32.AND P1, PT, RZ, UR6, PT ;  /* 0x00000006ff007c0c */ /* 0x000fc6000bf25070 */
[----:B------:R-:W-:Y:S01]  /*8bb0*/  IMAD R4, R4, UR4, RZ ;  /* 0x0000000404047c24 */ /* 0x000fe2000f8e02ff */
[----:B------:R-:W-:-:S03]  /*8bc0*/  ISETP.NE.AND.EX P1, PT, RZ, UR7, PT, P1 ;  /* 0x00000007ff007c0c */ /* 0x000fc6000bf25310 */
[C---:B------:R-:W-:Y:S01]  /*8bd0*/  IMAD R11, R5.reuse, UR5, R4 ;  /* 0x00000005050b7c24 */ /* 0x040fe2000f8e0204 */
[----:B------:R-:W-:Y:S01]  /*8be0*/  ULDC UR5, c[0x0][0x154] ;  /* 0x0000550000057ab9 */ /* 0x000fe20000000800 */
[----:B------:R-:W-:Y:S01]  /*8bf0*/  IMAD.WIDE.U32 R4, R5, UR4, R2 ;  /* 0x0000000405047c25 */ /* 0x000fe2000f8e0002 */
[----:B------:R-:W-:-:S03]  /*8c00*/  ULDC UR4, c[0x0][0x618] ;  /* 0x0001860000047ab9 */ /* 0x000fc60000000800 */
[----:B0-----:R-:W-:Y:S02]  /*8c10*/  IMAD.MOV R10, RZ, RZ, -R20 ;  /* 0x000000ffff0a7224 */ /* 0x001fe400078e0a14 */
[----:B------:R-:W-:Y:S02]  /*8c20*/  IMAD.IADD R5, R5, 0x1, R11 ;  /* 0x0000000105057824 */ /* 0x000fe400078e020b */
[----:B-1----:R-:W-:Y:S01]  /*8c30*/  IMAD R18, R19, R10, R18 ;  /* 0x0000000a13127224 */ /* 0x002fe200078e0212 */
[----:B--2---:R-:W-:Y:S02]  /*8c40*/  I2FP.F32.U32 R10, R6 ;  /* 0x00000006000a7245 */ /* 0x004fe40000201000 */
[--C-:B------:R-:W-:Y:S02]  /*8c50*/  SHF.R.U64 R19, R4, UR4, R5.reuse ;  /* 0x0000000404137c19 */ /* 0x100fe40008001205 */
[----:B------:R-:W-:Y:S01]  /*8c60*/  SHF.R.U32.HI R4, RZ, UR4, R5 ;  /* 0x00000004ff047c19 */ /* 0x000fe20008011605 */
[----:B------:R-:W-:Y:S01]  /*8c70*/  FMUL R10, R10, UR5 ;  /* 0x000000050a0a7c20 */ /* 0x000fe20008400000 */
[----:B------:R-:W-:-:S02]  /*8c80*/  ULDC UR4, c[0x0][0x608] ;  /* 0x0001820000047ab9 */ /* 0x000fc40000000800 */
[--C-:B------:R-:W-:Y:S01]  /*8c90*/  SHF.R.U64 R22, R19, UR4, R4.reuse ;  /* 0x0000000413167c19 */ /* 0x100fe20008001204 */
[----:B------:R0:W1:Y:S01]  /*8ca0*/  F2I.U32.TRUNC.NTZ R24, R10 ;  /* 0x0000000a00187305 */ /* 0x000062000020f000 */
[----:B------:R-:W-:Y:S01]  /*8cb0*/  SHF.R.U32.HI R5, RZ, UR4, R4 ;  /* 0x00000004ff057c19 */ /* 0x000fe20008011604 */
[----:B------:R-:W-:-:S03]  /*8cc0*/  ULDC UR4, c[0x0][0x658] ;  /* 0x0001960000047ab9 */ /* 0x000fc60000000800 */
[--C-:B------:R-:W-:Y:S02]  /*8cd0*/  SHF.R.U64 R20, R22, UR4, R5.reuse ;  /* 0x0000000416147c19 */ /* 0x100fe40008001205 */
[----:B------:R-:W-:-:S03]  /*8ce0*/  SHF.R.U32.HI R23, RZ, UR4, R5 ;  /* 0x00000004ff177c19 */ /* 0x000fc60008011605 */
[----:B------:R-:W-:Y:S02]  /*8cf0*/  IMAD.MOV.U32 R4, RZ, RZ, R20 ;  /* 0x000000ffff047224 */ /* 0x000fe400078e0014 */
[----:B------:R-:W-:Y:S01]  /*8d00*/  IMAD.MOV.U32 R5, RZ, RZ, R23 ;  /* 0x000000ffff057224 */ /* 0x000fe200078e0017 */
[----:B0-----:R-:W-:Y:S06]  /*8d10*/  @!P1 BRA `(.L_x_185) ;  /* 0x0000000000289947 */ /* 0x001fec0003800000 */
        /* <DEDUP_REMOVED lines=10> */
.L_x_185:
[----:B------:R-:W-:Y:S01]  /*8dc0*/  ULDC UR4, c[0x0][0x648] ;  /* 0x0001920000047ab9 */ /* 0x000fe20000000800 */
[----:B------:R-:W-:Y:S01]  /*8dd0*/  LOP3.LUT R22, R22, UR17, RZ, 0xc0, !PT ;  /* 0x0000001116167c12 */ /* 0x000fe2000f8ec0ff */
[----:B-1----:R-:W-:Y:S01]  /*8de0*/  IMAD.MOV R24, RZ, RZ, -R24 ;  /* 0x000000ffff187224 */ /* 0x002fe200078e0a18 */
[----:B------:R-:W-:Y:S01]  /*8df0*/  SHF.R.U64 R5, R4, UR4, R5 ;  /* 0x0000000404057c19 */ /* 0x000fe20008001205 */
[----:B------:R-:W-:Y:S01]  /*8e00*/  ULDC UR4, c[0x0][0x638] ;  /* 0x00018e0000047ab9 */ /* 0x000fe20000000800 */
[----:B------:R-:W-:Y:S01]  /*8e10*/  LOP3.LUT R19, R19, UR16, RZ, 0xc0, !PT ;  /* 0x0000001013137c12 */ /* 0x000fe2000f8ec0ff */
[----:B---3--:R-:W-:Y:S01]  /*8e20*/  @P3 IMAD R18, R21, R24, R6 ;  /* 0x0000001815123224 */ /* 0x008fe200078e0206 */
[----:B------:R-:W-:Y:S01]  /*8e30*/  ULDC UR5, c[0x0][0x610] ;  /* 0x0001840000057ab9 */ /* 0x000fe20000000800 */
[----:B------:R-:W-:Y:S02]  /*8e40*/  IMAD.MOV R11, RZ, RZ, -R5 ;  /* 0x000000ffff0b7224 */ /* 0x000fe400078e0a05 */
[----:B------:R-:W-:-:S02]  /*8e50*/  IMAD R5, R5, UR18, R22 ;  /* 0x0000001205057c24 */ /* 0x000fc4000f8e0216 */
[----:B------:R-:W-:Y:S01]  /*8e60*/  IMAD R20, R11, UR4, R20 ;  /* 0x000000040b147c24 */ /* 0x000fe2000f8e0214 */
[----:B------:R-:W-:Y:S01]  /*8e70*/  ULDC UR4, c[0x0][0x600] ;  /* 0x0001800000047ab9 */ /* 0x000fe20000000800 */
[----:B------:R-:W-:Y:S02]  /*8e80*/  IMAD R18, R5, UR5, R18 ;  /* 0x0000000505127c24 */ /* 0x000fe4000f8e0212 */
[----:B------:R-:W-:Y:S02]  /*8e90*/  IMAD R11, R20, UR4, R19 ;  /* 0x00000004140b7c24 */ /* 0x000fe4000f8e0213 */
[----:B------:R-:W-:Y:S02]  /*8ea0*/  IMAD.MOV.U32 R10, RZ, RZ, 0x1 ;  /* 0x00000001ff0a7424 */ /* 0x000fe400078e00ff */
[----:B------:R-:W-:Y:S01]  /*8eb0*/  IMAD.MOV.U32 R4, RZ, RZ, R16 ;  /* 0x000000ffff047224 */ /* 0x000fe200078e0010 */
[----:B------:R-:W-:Y:S02]  /*8ec0*/  SEL R5, R11, R18, !P3 ;  /* 0x000000120b057207 */ /* 0x000fe40005800000 */
[----:B------:R-:W-:-:S07]  /*8ed0*/  SEL R6, R18, R11, !P3 ;  /* 0x0000000b12067207 */ /* 0x000fce0005800000 */
.L_x_183:
[----:B------:R-:W-:Y:S05]  /*8ee0*/  BSYNC B1 ;  /* 0x0000000000017941 */ /* 0x000fea0003800000 */
.L_x_182:
[----:B------:R-:W-:-:S13]  /*8ef0*/  LOP3.LUT P1, RZ, R10, 0xff, RZ, 0xc0, !PT ;  /* 0x000000ff0aff7812 */ /* 0x000fda000782c0ff */
[----:B------:R-:W-:Y:S05]  /*8f00*/  @P1 BRA `(.L_x_186) ;  /* 0xfffffff400341947 */ /* 0x000fea000383ffff */
[----:B------:R-:W-:Y:S05]  /*8f10*/  BSYNC B0 ;  /* 0x0000000000007941 */ /* 0x000fea0003800000 */
.L_x_174:
[----:B------:R-:W-:-:S03]  /*8f20*/  UMOV UR4, 0xffffffff ;  /* 0xffffffff00047882 */ /* 0x000fc60000000000 */
[----:B------:R-:W-:Y:S05]  /*8f30*/  BRA.DIV UR4, `(.L_x_187) ;  /* 0x0000000604707947 */ /* 0x000fea000b800000 */
[----:B------:R-:W-:-:S13]  /*8f40*/  ELECT P0, URZ, PT ;  /* 0x00000000003f782f */ /* 0x000fda0003800000 */
.L_x_204:
[----:B------:R-:W-:Y:S04]  /*8f50*/  BSSY B0, `(.L_x_188) ;  /* 0x0000034000007945 */ /* 0x000fe80003800000 */
[----:B------:R-:W-:Y:S05]  /*8f60*/  @!P0 BRA `(.L_x_189) ;  /* 0x0000000000c88947 */ /* 0x000fea0003800000 */
[----:B------:R-:W-:-:S04]  /*8f70*/  LOP3.LUT R7, R7, 0x2, RZ, 0xfc, !PT ;  /* 0x0000000207077812 */ /* 0x000fc800078efcff */
[----:B------:R-:W-:-:S13]  /*8f80*/  ISETP.NE.AND P0, PT, R7, 0x3, PT ;  /* 0x000000030700780c */ /* 0x000fda0003f05270 */
[----:B------:R-:W-:Y:S05]  /*8f90*/  @!P0 BRA `(.L_x_190) ;  /* 0x0000000000048947 */ /* 0x000fea0003800000 */
[----:B------:R-:W-:Y:S01]  /*8fa0*/  BPT.TRAP 0x1 ;  /* 0x000000040000795c */ /* 0x000fe20000300000 */
.L_x_190:
[----:B------:R-:W0:Y:S01]  /*8fb0*/  S2R R3, SR_CgaCtaId ;  /* 0x0000000000037919 */ /* 0x000e220000008800 */
[----:B------:R-:W-:Y:S02]  /*8fc0*/  MOV R0, 0x400 ;  /* 0x0000040000007802 */ /* 0x000fe40000000f00 */
[----:B------:R-:W-:Y:S02]  /*8fd0*/  SHF.L.U32 R2, R12, 0x1f, RZ ;  /* 0x0000001f0c027819 */ /* 0x000fe400000006ff */
[----:B0-----:R-:W-:-:S05]  /*8fe0*/  LEA R0, R3, R0, 0x18 ;  /* 0x0000000003007211 */ /* 0x001fca00078ec0ff */
[----:B------:R-:W-:-:S04]  /*8ff0*/  VIADD R0, R0, 0x28 ;  /* 0x0000002800007836 */ /* 0x000fc80000000000 */
[C---:B------:R-:W-:Y:S02]  /*9000*/  IMAD R5, R13.reuse, 0x8, R0 ;  /* 0x000000080d057824 */ /* 0x040fe400078e0200 */
[----:B------:R-:W-:Y:S02]  /*9010*/  VIADD R13, R13, 0x1 ;  /* 0x000000010d0d7836 */ /* 0x000fe40000000000 */
[----:B------:R-:W0:Y:S03]  /*9020*/  SYNCS.PHASECHK.TRANS64.TRYWAIT P0, [R5+URZ], R2 ;  /* 0x00000002050075a7 */ /* 0x000e26000800017f */
[----:B------:R-:W-:-:S04]  /*9030*/  ISETP.NE.AND P1, PT, R13, 0x5, PT ;  /* 0x000000050d00780c */ /* 0x000fc80003f25270 */
[----:B------:R-:W-:Y:S02]  /*9040*/  SEL R3, RZ, 0x1, P1 ;  /* 0x00000001ff037807 */ /* 0x000fe40000800000 */
[----:B------:R-:W-:Y:S02]  /*9050*/  SEL R13, R13, RZ, P1 ;  /* 0x000000ff0d0d7207 */ /* 0x000fe40000800000 */
[----:B------:R-:W-:-:S03]  /*9060*/  LOP3.LUT R12, R12, R3, RZ, 0x3c, !PT ;  /* 0x000000030c0c7212 */ /* 0x000fc600078e3cff */
[----:B------:R-:W-:Y:S01]  /*9070*/  IMAD R7, R13, 0x8, R0 ;  /* 0x000000080d077824 */ /* 0x000fe200078e0200 */
[----:B------:R-:W-:Y:S01]  /*9080*/  SHF.L.U32 R4, R12, 0x1f, RZ ;  /* 0x0000001f0c047819 */ /* 0x000fe200000006ff */
[----:B0-----:R-:W-:Y:S06]  /*9090*/  @!P0 BRA `(.L_x_191) ;  /* 0x00000004003c8947 */ /* 0x001fec0003800000 */
.L_x_205:
[----:B------:R-:W1:Y:S01]  /*90a0*/  SYNCS.PHASECHK.TRANS64.TRYWAIT P0, [R7+URZ], R4 ;  /* 0x00000004070075a7 */ /* 0x000e62000800017f */
[----:B0-----:R-:W-:-:S05]  /*90b0*/  VIADD R2, R13, 0x1 ;  /* 0x000000010d027836 */ /* 0x001fca0000000000 */
[----:B------:R-:W-:-:S04]  /*90c0*/  ISETP.NE.AND P1, PT, R2, 0x5, PT ;  /* 0x000000050200780c */ /* 0x000fc80003f25270 */
[----:B------:R-:W-:Y:S02]  /*90d0*/  SEL R3, RZ, 0x1, P1 ;  /* 0x00000001ff037807 */ /* 0x000fe40000800000 */
[----:B------:R-:W-:Y:S02]  /*90e0*/  SEL R9, R2, RZ, P1 ;  /* 0x000000ff02097207 */ /* 0x000fe40000800000 */
[----:B------:R-:W-:-:S03]  /*90f0*/  LOP3.LUT R12, R12, R3, RZ, 0x3c, !PT ;  /* 0x000000030c0c7212 */ /* 0x000fc600078e3cff */
[----:B------:R-:W-:Y:S01]  /*9100*/  IMAD R8, R9, 0x8, R0 ;  /* 0x0000000809087824 */ /* 0x000fe200078e0200 */
[----:B------:R-:W-:Y:S01]  /*9110*/  SHF.L.U32 R5, R12, 0x1f, RZ ;  /* 0x0000001f0c057819 */ /* 0x000fe200000006ff */
[----:B-1----:R-:W-:Y:S06]  /*9120*/  @!P0 BRA `(.L_x_192) ;  /* 0x00000004002c8947 */ /* 0x002fec0003800000 */
.L_x_206:
[----:B------:R-:W1:Y:S01]  /*9130*/  SYNCS.PHASECHK.TRANS64.TRYWAIT P0, [R8+URZ], R5 ;  /* 0x00000005080075a7 */ /* 0x000e62000800017f */
[----:B------:R-:W-:-:S05]  /*9140*/  VIADD R2, R9, 0x1 ;  /* 0x0000000109027836 */ /* 0x000fca0000000000 */
[----:B------:R-:W-:-:S04]  /*9150*/  ISETP.NE.AND P1, PT, R2, 0x5, PT ;  /* 0x000000050200780c */ /* 0x000fc80003f25270 */
[----:B------:R-:W-:Y:S02]  /*9160*/  SEL R3, RZ, 0x1, P1 ;  /* 0x00000001ff037807 */ /* 0x000fe40000800000 */
[----:B0-----:R-:W-:Y:S02]  /*9170*/  SEL R7, R2, RZ, P1 ;  /* 0x000000ff02077207 */ /* 0x001fe40000800000 */
[----:B------:R-:W-:-:S03]  /*9180*/  LOP3.LUT R9, R12, R3, RZ, 0x3c, !PT ;  /* 0x000000030c097212 */ /* 0x000fc600078e3cff */
[----:B------:R-:W-:Y:S01]  /*9190*/  IMAD R11, R7, 0x8, R0 ;  /* 0x00000008070b7824 */ /* 0x000fe200078e0200 */
[----:B------:R-:W-:Y:S01]  /*91a0*/  SHF.L.U32 R6, R9, 0x1f, RZ ;  /* 0x0000001f09067819 */ /* 0x000fe200000006ff */
[----:B-1----:R-:W-:Y:S06]  /*91b0*/  @!P0 BRA `(.L_x_193) ;  /* 0x00000004001c8947 */ /* 0x002fec0003800000 */
.L_x_207:
[----:B------:R-:W1:Y:S01]  /*91c0*/  SYNCS.PHASECHK.TRANS64.TRYWAIT P0, [R11+URZ], R6 ;  /* 0x000000060b0075a7 */ /* 0x000e62000800017f */
[----:B------:R-:W-:-:S05]  /*91d0*/  VIADD R2, R7, 0x1 ;  /* 0x0000000107027836 */ /* 0x000fca0000000000 */
[----:B------:R-:W-:-:S04]  /*91e0*/  ISETP.NE.AND P1, PT, R2, 0x5, PT ;  /* 0x000000050200780c */ /* 0x000fc80003f25270 */
[----:B------:R-:W-:Y:S02]  /*91f0*/  SEL R4, RZ, 0x1, P1 ;  /* 0x00000001ff047807 */ /* 0x000fe40000800000 */
[----:B------:R-:W-:Y:S02]  /*9200*/  SEL R3, R2, RZ, P1 ;  /* 0x000000ff02037207 */ /* 0x000fe40000800000 */
[----:B------:R-:W-:Y:S01]  /*9210*/  LOP3.LUT R4, R9, R4, RZ, 0x3c, !PT ;  /* 0x0000000409047212 */ /* 0x000fe200078e3cff */
[----:B-1----:R-:W-:Y:S06]  /*9220*/  @!P0 BRA `(.L_x_194) ;  /* 0x0000000400148947 */ /* 0x002fec0003800000 */
.L_x_208:
[----:B------:R-:W-:Y:S01]  /*9230*/  IMAD R3, R3, 0x8, R0 ;  /* 0x0000000803037824 */ /* 0x000fe200078e0200 */
[----:B------:R-:W-:-:S07]  /*9240*/  SHF.L.U32 R0, R4, 0x1f, RZ ;  /* 0x0000001f04007819 */ /* 0x000fce00000006ff */
.L_x_195:
[----:B--2---:R2:W3:Y:S02]  /*9250*/  SYNCS.PHASECHK.TRANS64.TRYWAIT P0, [R3+URZ], R0 ;  /* 0x00000000030075a7 */ /* 0x0044e4000800017f */
[----:B---3--:R-:W-:Y:S05]  /*9260*/  @!P0 NANOSLEEP.SYNCS 0x989680 ;  /* 0x009896800000895d */ /* 0x008fea0003900000 */
[----:B------:R-:W3:Y:S02]  /*9270*/  @!P0 SYNCS.PHASECHK.TRANS64 P0, [R3+URZ], R0 ;  /* 0x00000000030085a7 */ /* 0x000ee4000800007f */
[----:B---3--:R-:W-:Y:S05]  /*9280*/  @!P0 BRA `(.L_x_195) ;  /* 0xfffffffc00f08947 */ /* 0x008fea000383ffff */
.L_x_189:
[----:B------:R-:W-:Y:S05]  /*9290*/  BSYNC B0 ;  /* 0x0000000000007941 */ /* 0x000fea0003800000 */
.L_x_188:
[----:B------:R-:W-:Y:S05]  /*92a0*/  EXIT ;  /* 0x000000000000794d */ /* 0x000fea0003800000 */
.L_x_19:
[----:B0-----:R-:W-:-:S04]  /*92b0*/  IMAD.U32 R18, RZ, RZ, UR11 ;  /* 0x0000000bff127e24 */ /* 0x001fc8000f8e00ff */
[----:B------:R0:W1:Y:S03]  /*92c0*/  SYNCS.PHASECHK.TRANS64.TRYWAIT P1, [R18+URZ+-0x8], R17 ;  /* 0xfffff811120075a7 */ /* 0x000066000802017f */
[----:B-1----:R-:W-:Y:S05]  /*92d0*/  @!P1 NANOSLEEP.SYNCS 0x989680 ;  /* 0x009896800000995d */ /* 0x002fea0003900000 */
[----:B------:R-:W1:Y:S02]  /*92e0*/  @!P1 SYNCS.PHASECHK.TRANS64 P1, [R18+URZ+-0x8], R17 ;  /* 0xfffff811120095a7 */ /* 0x000e64000802007f */
[----:B-1----:R-:W-:Y:S05]  /*92f0*/  @!P1 BRA `(.L_x_19) ;  /* 0xfffffffc00ec9947 */ /* 0x002fea000383ffff */
[----:B------:R-:W-:Y:S05]  /*9300*/  BRA `(.L_x_196) ;  /* 0xffffff8000c87947 */ /* 0x000fea000383ffff */
.L_x_24:
[----:B-1----:R-:W-:-:S04]  /*9310*/  IMAD.U32 R18, RZ, RZ, UR6 ;  /* 0x00000006ff127e24 */ /* 0x002fc8000f8e00ff */
[----:B------:R1:W4:Y:S03]  /*9320*/  SYNCS.PHASECHK.TRANS64.TRYWAIT P1, [R18+URZ], R17 ;  /* 0x00000011120075a7 */ /* 0x000326000802017f */
[----:B----4-:R-:W-:Y:S05]  /*9330*/  @!P1 NANOSLEEP.SYNCS 0x989680 ;  /* 0x009896800000995d */ /* 0x010fea0003900000 */
[----:B------:R-:W4:Y:S02]  /*9340*/  @!P1 SYNCS.PHASECHK.TRANS64 P1, [R18+URZ], R17 ;  /* 0x00000011120095a7 */ /* 0x000f24000802007f */
[----:B----4-:R-:W-:Y:S05]  /*9350*/  @!P1 BRA `(.L_x_24) ;  /* 0xfffffffc00ec9947 */ /* 0x010fea000383ffff */
[----:B------:R-:W-:Y:S05]  /*9360*/  BRA `(.L_x_23) ;  /* 0xffffff8400f47947 */ /* 0x000fea000383ffff */
.L_x_30:
[----:B-1----:R-:W-:-:S04]  /*9370*/  IMAD.U32 R21, RZ, RZ, UR16 ;  /* 0x00000010ff157e24 */ /* 0x002fc8000f8e00ff */
[----:B------:R1:W4:Y:S03]  /*9380*/  SYNCS.PHASECHK.TRANS64.TRYWAIT P1, [R21+URZ], R20 ;  /* 0x00000014150075a7 */ /* 0x000326000802017f */
[----:B----4-:R-:W-:Y:S05]  /*9390*/  @!P1 NANOSLEEP.SYNCS 0x989680 ;  /* 0x009896800000995d */ /* 0x010fea0003900000 */
[----:B------:R-:W4:Y:S02]  /*93a0*/  @!P1 SYNCS.PHASECHK.TRANS64 P1, [R21+URZ], R20 ;  /* 0x00000014150095a7 */ /* 0x000f24000802007f */
[----:B----4-:R-:W-:Y:S05]  /*93b0*/  @!P1 BRA `(.L_x_30) ;  /* 0xfffffffc00ec9947 */ /* 0x010fea000383ffff */
[----:B------:R-:W-:Y:S05]  /*93c0*/  BRA `(.L_x_29) ;  /* 0xffffff90005c7947 */ /* 0x000fea000383ffff */
.L_x_38:
[----:B01--4-:R-:W-:-:S04]  /*93d0*/  IMAD.U32 R19, RZ, RZ, UR11 ;  /* 0x0000000bff137e24 */ /* 0x013fc8000f8e00ff */
[----:B------:R0:W1:Y:S03]  /*93e0*/  SYNCS.PHASECHK.TRANS64.TRYWAIT P1, [R19+URZ+0x8], R18 ;  /* 0x00000812130075a7 */ /* 0x000066000802017f */
[----:B-1----:R-:W-:Y:S05]  /*93f0*/  @!P1 NANOSLEEP.SYNCS 0x989680 ;  /* 0x009896800000995d */ /* 0x002fea0003900000 */
[----:B------:R-:W1:Y:S02]  /*9400*/  @!P1 SYNCS.PHASECHK.TRANS64 P1, [R19+URZ+0x8], R18 ;  /* 0x00000812130095a7 */ /* 0x000e64000802007f */
[----:B-1----:R-:W-:Y:S05]  /*9410*/  @!P1 BRA `(.L_x_38) ;  /* 0xfffffffc00ec9947 */ /* 0x002fea000383ffff */
[----:B------:R-:W-:Y:S05]  /*9420*/  BRA `(.L_x_197) ;  /* 0xffffff9c00f07947 */ /* 0x000fea000383ffff */
.L_x_175:
[----:B------:R-:W-:Y:S01]  /*9430*/  BSSY B1, `(.L_x_198) ;  /* 0x0000006000017945 */ /* 0x000fe20003800000 */
[----:B------:R-:W-:-:S07]  /*9440*/  IMAD.MOV.U32 R10, RZ, RZ, -0x1 ;  /* 0xffffffffff0a7424 */ /* 0x000fce00078e00ff */
[----:B------:R-:W-:Y:S05]  /*9450*/  WARPSYNC.COLLECTIVE R10, `(.L_x_199) ;  /* 0x000000000a0c7348 */ /* 0x000fea0003c00000 */
[----:B------:R-:W-:Y:S02]  /*9460*/  ELECT P1, UR62, PT ;  /* 0x00000000003e782f */ /* 0x000fe40003820000 */
[----:B------:R-:W-:Y:S01]  /*9470*/  MOV R10, UR62 ;  /* 0x0000003e000a7c02 */ /* 0x000fe20008000f00 */
[----:B------:R-:W-:Y:S10]  /*9480*/  ENDCOLLECTIVE ;  /* 0x000000000000791b */ /* 0x000ff40003800000 */
.L_x_199:
[----:B------:R-:W-:Y:S05]  /*9490*/  BSYNC B1 ;  /* 0x0000000000017941 */ /* 0x000fea0003800000 */
.L_x_198:
[----:B------:R-:W-:Y:S05]  /*94a0*/  BRA `(.L_x_200) ;  /* 0xffffffec00d87947 */ /* 0x000fea000383ffff */
.L_x_178:
[----:B0-----:R0:W1:Y:S02]  /*94b0*/  SYNCS.PHASECHK.TRANS64.TRYWAIT P1, [R19+URZ+0x28], R10 ;  /* 0x0000280a130075a7 */ /* 0x001064000802017f */
[----:B-1----:R-:W-:Y:S05]  /*94c0*/  @!P1 NANOSLEEP.SYNCS 0x989680 ;  /* 0x009896800000995d */ /* 0x002fea0003900000 */
[----:B------:R-:W1:Y:S02]  /*94d0*/  @!P1 SYNCS.PHASECHK.TRANS64 P1, [R19+URZ+0x28], R10 ;  /* 0x0000280a130095a7 */ /* 0x000e64000802007f */
[----:B-1----:R-:W-:Y:S05]  /*94e0*/  @!P1 BRA `(.L_x_178) ;  /* 0xfffffffc00f09947 */ /* 0x002fea000383ffff */
[----:B------:R-:W-:Y:S05]  /*94f0*/  BRA `(.L_x_201) ;  /* 0xfffffff000147947 */ /* 0x000fea000383ffff */
.L_x_187:
[----:B------:R-:W-:Y:S01]  /*9500*/  BSSY B0, `(.L_x_202) ;  /* 0x0000006000007945 */ /* 0x000fe20003800000 */
[----:B------:R-:W-:-:S07]  /*9510*/  IMAD.MOV.U32 R10, RZ, RZ, -0x1 ;  /* 0xffffffffff0a7424 */ /* 0x000fce00078e00ff */
[----:B------:R-:W-:Y:S05]  /*9520*/  WARPSYNC.COLLECTIVE R10, `(.L_x_203) ;  /* 0x000000000a0c7348 */ /* 0x000fea0003c00000 */
[----:B------:R-:W-:Y:S02]  /*9530*/  ELECT P1, UR62, PT ;  /* 0x00000000003e782f */ /* 0x000fe40003820000 */
[----:B------:R-:W-:Y:S01]  /*9540*/  MOV R10, UR62 ;  /* 0x0000003e000a7c02 */ /* 0x000fe20008000f00 */
[----:B------:R-:W-:Y:S10]  /*9550*/  ENDCOLLECTIVE ;  /* 0x000000000000791b */ /* 0x000ff40003800000 */
.L_x_203:
[----:B------:R-:W-:Y:S05]  /*9560*/  BSYNC B0 ;  /* 0x0000000000007941 */ /* 0x000fea0003800000 */
.L_x_202:
[----:B------:R-:W-:Y:S01]  /*9570*/  PLOP3.LUT P0, PT, P1, PT, PT, 0x80, 0x0 ;  /* 0x000000000000781c */ /* 0x000fe20000f0f070 */
[----:B------:R-:W-:-:S12]  /*9580*/  BRA `(.L_x_204) ;  /* 0xfffffff800707947 */ /* 0x000fd8000383ffff */
.L_x_191:
[----:B0-----:R0:W1:Y:S02]  /*9590*/  SYNCS.PHASECHK.TRANS64.TRYWAIT P0, [R5+URZ], R2 ;  /* 0x00000002050075a7 */ /* 0x001064000800017f */
[----:B-1----:R-:W-:Y:S05]  /*95a0*/  @!P0 NANOSLEEP.SYNCS 0x989680 ;  /* 0x009896800000895d */ /* 0x002fea0003900000 */
[----:B------:R-:W1:Y:S02]  /*95b0*/  @!P0 SYNCS.PHASECHK.TRANS64 P0, [R5+URZ], R2 ;  /* 0x00000002050085a7 */ /* 0x000e64000800007f */
[----:B-1----:R-:W-:Y:S05]  /*95c0*/  @!P0 BRA `(.L_x_191) ;  /* 0xfffffffc00f08947 */ /* 0x002fea000383ffff */
[----:B------:R-:W-:Y:S05]  /*95d0*/  BRA `(.L_x_205) ;  /* 0xfffffff800b07947 */ /* 0x000fea000383ffff */
.L_x_192:
[----:B0-----:R0:W1:Y:S02]  /*95e0*/  SYNCS.PHASECHK.TRANS64.TRYWAIT P0, [R7+URZ], R4 ;  /* 0x00000004070075a7 */ /* 0x001064000800017f */
[----:B-1----:R-:W-:Y:S05]  /*95f0*/  @!P0 NANOSLEEP.SYNCS 0x989680 ;  /* 0x009896800000895d */ /* 0x002fea0003900000 */
[----:B------:R-:W1:Y:S02]  /*9600*/  @!P0 SYNCS.PHASECHK.TRANS64 P0, [R7+URZ], R4 ;  /* 0x00000004070085a7 */ /* 0x000e64000800007f */
[----:B-1----:R-:W-:Y:S05]  /*9610*/  @!P0 BRA `(.L_x_192) ;  /* 0xfffffffc00f08947 */ /* 0x002fea000383ffff */
[----:B------:R-:W-:Y:S05]  /*9620*/  BRA `(.L_x_206) ;  /* 0xfffffff800c07947 */ /* 0x000fea000383ffff */
.L_x_193:
[----:B0-----:R0:W1:Y:S02]  /*9630*/  SYNCS.PHASECHK.TRANS64.TRYWAIT P0, [R8+URZ], R5 ;  /* 0x00000005080075a7 */ /* 0x001064000800017f */
[----:B-1----:R-:W-:Y:S05]  /*9640*/  @!P0 NANOSLEEP.SYNCS 0x989680 ;  /* 0x009896800000895d */ /* 0x002fea0003900000 */
[----:B------:R-:W1:Y:S02]  /*9650*/  @!P0 SYNCS.PHASECHK.TRANS64 P0, [R8+URZ], R5 ;  /* 0x00000005080085a7 */ /* 0x000e64000800007f */
[----:B-1----:R-:W-:Y:S05]  /*9660*/  @!P0 BRA `(.L_x_193) ;  /* 0xfffffffc00f08947 */ /* 0x002fea000383ffff */
[----:B------:R-:W-:Y:S05]  /*9670*/  BRA `(.L_x_207) ;  /* 0xfffffff800d07947 */ /* 0x000fea000383ffff */
.L_x_194:
[----:B-1----:R1:W2:Y:S02]  /*9680*/  SYNCS.PHASECHK.TRANS64.TRYWAIT P0, [R11+URZ], R6 ;  /* 0x000000060b0075a7 */ /* 0x0022a4000800017f */
[----:B--2---:R-:W-:Y:S05]  /*9690*/  @!P0 NANOSLEEP.SYNCS 0x989680 ;  /* 0x009896800000895d */ /* 0x004fea0003900000 */
[----:B------:R-:W2:Y:S02]  /*96a0*/  @!P0 SYNCS.PHASECHK.TRANS64 P0, [R11+URZ], R6 ;  /* 0x000000060b0085a7 */ /* 0x000ea4000800007f */
[----:B--2---:R-:W-:Y:S05]  /*96b0*/  @!P0 BRA `(.L_x_194) ;  /* 0xfffffffc00f08947 */ /* 0x004fea000383ffff */
[----:B------:R-:W-:Y:S05]  /*96c0*/  BRA `(.L_x_208) ;  /* 0xfffffff800d87947 */ /* 0x000fea000383ffff */
.L_x_209:
[----:B------:R-:W-:-:S00]  /*96d0*/  BRA `(.L_x_209) ;  /* 0xfffffffc00fc7947 */ /* 0x000fc0000383ffff */
[----:B------:R-:W-:-:S00]  /*96e0*/  NOP ;  /* 0x0000000000007918 */ /* 0x000fc00000000000 */
        /* <DEDUP_REMOVED lines=9> */
.L_x_210:


//--------------------- .nv.shared._ZN7cutlass13device_kernelINS_4gemm6kernel13GemmUniversalIN4cute5tupleIJiiiiEEENS1_10collective13CollectiveMmaINS1_37MainloopSm90TmaGmmaWarpSpecializedFP8ILi5ENS5_IJNS4_1CILi1EEENSA_ILi2EEESB_EEENS1_32KernelTmaWarpSpecializedPingpongEEENS5_IJNSA_ILi64EEENSA_ILi128EEESH_EEENS_12float_e4m3_tENS5_IJlSB_lEEESJ_SK_NS4_8TiledMMAINS4_8MMA_AtomIJNS4_4SM904GMMA31MMA_64x128x32_F32E4M3E4M3_SS_TNILNSO_7ScaleInE1ELSQ_1EEEEEENS4_6LayoutINS5_IJSB_SB_SB_EEENS5_IJNSA_ILi0EEESV_SV_EEEEENS5_IJNS4_10UnderscoreESY_SY_EEEEENS4_23SM90_TMA_LOAD_MULTICASTENS4_14ComposedLayoutINS4_7SwizzleILi3ELi4ELi3EEENS4_18smem_ptr_flag_bitsILi8EEENST_INS5_IJNSA_ILi8EEESH_EEENS5_IJSH_SB_EEEEEEEvNS4_8identityENS4_13SM90_TMA_LOADES1B_vS1C_EENS_8epilogue10collective6detail29Sm90TmaWarpSpecializedAdapterINS1G_15DefaultEpilogueISJ_SK_SK_NS1F_6thread17LinearCombinationISJ_Li1EffLNS1K_9ScaleType4KindE0ELNS_15FloatRoundStyleE2ESJ_EENS1_15EpilogueDefaultEEEEEvvEEEEvNT_6ParamsE --------------------------
	.section	.nv.shared._ZN7cutlass13device_kernelINS_4gemm6kernel13GemmUniversalIN4cute5tupleIJiiiiEEENS1_10collective13CollectiveMmaINS1_37MainloopSm90TmaGmmaWarpSpecializedFP8ILi5ENS5_IJNS4_1CILi1EEENSA_ILi2EEESB_EEENS1_32KernelTmaWarpSpecializedPingpongEEENS5_IJNSA_ILi64EEENSA_ILi128EEESH_EEENS_12float_e4m3_tENS5_IJlSB_lEEESJ_SK_NS4_8TiledMMAINS4_8MMA_AtomIJNS4_4SM904GMMA31MMA_64x128x32_F32E4M3E4M3_SS_TNILNSO_7ScaleInE1ELSQ_1EEEEEENS4_6LayoutINS5_IJSB_SB_SB_EEENS5_IJNSA_ILi0EEESV_SV_EEEEENS5_IJNS4_10UnderscoreESY_SY_EEEEENS4_23SM90_TMA_LOAD_MULTICASTENS4_14ComposedLayoutINS4_7SwizzleILi3ELi4ELi3EEENS4_18smem_ptr_flag_bitsILi8EEENST_INS5_IJNSA_ILi8EEESH_EEENS5_IJSH_SB_EEEEEEEvNS4_8identityENS4_13SM90_TMA_LOADES1B_vS1C_EENS_8epilogue10collective6detail29Sm90TmaWarpSpecializedAdapterINS1G_15DefaultEpilogueISJ_SK_SK_NS1F_6thread17LinearCombinationISJ_Li1EffLNS1K_9ScaleType4KindE0ELNS_15FloatRoundStyleE2ESJ_EENS1_15EpilogueDefaultEEEEEvvEEEEvNT_6ParamsE,"aw",@nobits
	.sectionflags	@""
	.align	16
	.zero		1024


//--------------------- .nv.shared.reserved.0     --------------------------
	.section	.nv.shared.reserved.0,"aw",@nobits
	.weak		__nv_reservedSMEM_offset_0_alias
	.size		__nv_reservedSMEM_offset_0_alias, 0, 0
	.other		__nv_reservedSMEM_offset_0_alias,@"STO_CUDA_RESERVED_SHARED STV_DEFAULT"
__nv_reservedSMEM_offset_0_alias:
	.zero		0


//--------------------- .nv.global                --------------------------
	.section	.nv.global,"aw",@nobits
.nv.global:
	.type		_ZN39_INTERNAL_c88b6ad1_4_k_cu_db90ca2a_30914cute1_E,@object
	.size		_ZN39_INTERNAL_c88b6ad1_4_k_cu_db90ca2a_30914cute1_E,(_ZN39_INTERNAL_c88b6ad1_4_k_cu_db90ca2a_30914cuda3std3__45__cpo6cbeginE - _ZN39_INTERNAL_c88b6ad1_4_k_cu_db90ca2a_30914cute1_E)
_ZN39_INTERNAL_c88b6ad1_4_k_cu_db90ca2a_30914cute1_E:
	.zero		1
	.type		_ZN39_INTERNAL_c88b6ad1_4_k_cu_db90ca2a_30914cuda3std3__45__cpo6cbeginE,@object
	.size		_ZN39_INTERNAL_c88b6ad1_4_k_cu_db90ca2a_30914cuda3std3__45__cpo6cbeginE,(_ZN39_INTERNAL_c88b6ad1_4_k_cu_db90ca2a_30914cuda3std3__48in_placeE - _ZN39_INTERNAL_c88b6ad1_4_k_cu_db90ca2a_30914cuda3std3__45__cpo6cbeginE)
_ZN39_INTERNAL_c88b6ad1_4_k_cu_db90ca2a_30914cuda3std3__45__cpo6cbeginE:
	.zero		1
	.type		_ZN39_INTERNAL_c88b6ad1_4_k_cu_db90ca2a_30914cuda3std3__48in_placeE,@object
	.size		_ZN39_INTERNAL_c88b6ad1_4_k_cu_db90ca2a_30914cuda3std3__48in_placeE,(_ZN39_INTERNAL_c88b6ad1_4_k_cu_db90ca2a_30914cuda3std6ranges3__45__cpo9iter_moveE - _ZN39_INTERNAL_c88b6ad1_4_k_cu_db90ca2a_30914cuda3std3__48in_placeE)
_ZN39_INTERNAL_c88b6ad1_4_k_cu_db90ca2a_30914cuda3std3__48in_placeE:
	.zero		1
	.type		_ZN39_INTERNAL_c88b6ad1_4_k_cu_db90ca2a_30914cuda3std6ranges3__45__cpo9iter_moveE,@object
	.size		_ZN39_INTERNAL_c88b6ad1_4_k_cu_db90ca2a_30914cuda3std6ranges3__45__cpo9iter_moveE,(_ZN39_INTERNAL_c88b6ad1_4_k_cu_db90ca2a_30914cuda3std3__45__cpo5beginE - _ZN39_INTERNAL_c88b6ad1_4_k_cu_db90ca2a_30914cuda3std6ranges3__45__cpo9iter_moveE)
_ZN39_INTERNAL_c88b6ad1_4_k_cu_db90ca2a_30914cuda3std6ranges3__45__cpo9iter_moveE:
	.zero		1
	.type		_ZN39_INTERNAL_c88b6ad1_4_k_cu_db90ca2a_30914cuda3std3__45__cpo5beginE,@object
	.size		_ZN39_INTERNAL_c88b6ad1_4_k_cu_db90ca2a_30914cuda3std3__45__cpo5beginE,(_ZN39_INTERNAL_c88b6ad1_4_k_cu_db90ca2a_30914cuda3std3__441_GLOBAL__N__c88b6ad1_4_k_cu_db90ca2a_30916ignoreE - _ZN39_INTERNAL_c88b6ad1_4_k_cu_db90ca2a_30914cuda3std3__45__cpo5beginE)
_ZN39_INTERNAL_c88b6ad1_4_k_cu_db90ca2a_30914cuda3std3__45__cpo5beginE:
	.zero		1
	.type		_ZN39_INTERNAL_c88b6ad1_4_k_cu_db90ca2a_30914cuda3std3__441_GLOBAL__N__c88b6ad1_4_k_cu_db90ca2a_30916ignoreE,@object
	.size		_ZN39_INTERNAL_c88b6ad1_4_k_cu_db90ca2a_30914cuda3std3__441_GLOBAL__N__c88b6ad1_4_k_cu_db90ca2a_30916ignoreE,(_ZN39_INTERNAL_c88b6ad1_4_k_cu_db90ca2a_30914cute7productE - _ZN39_INTERNAL_c88b6ad1_4_k_cu_db90ca2a_30914cuda3std3__441_GLOBAL__N__c88b6ad1_4_k_cu_db90ca2a_30916ignoreE)
_ZN39_INTERNAL_c88b6ad1_4_k_cu_db90ca2a_30914cuda3std3__441_GLOBAL__N__c88b6ad1_4_k_cu_db90ca2a_30916ignoreE:
	.zero		1
	.type		_ZN39_INTERNAL_c88b6ad1_4_k_cu_db90ca2a_30914cute7productE,@object
	.size		_ZN39_INTERNAL_c88b6ad1_4_k_cu_db90ca2a_30914cute7productE,(_ZN39_INTERNAL_c88b6ad1_4_k_cu_db90ca2a_30914cuda3std3__45__cpo3endE - _ZN39_INTERNAL_c88b6ad1_4_k_cu_db90ca2a_30914cute7productE)
_ZN39_INTERNAL_c88b6ad1_4_k_cu_db90ca2a_30914cute7productE:
	.zero		1
	.type		_ZN39_INTERNAL_c88b6ad1_4_k_cu_db90ca2a_30914cuda3std3__45__cpo3endE,@object
	.size		_ZN39_INTERNAL_c88b6ad1_4_k_cu_db90ca2a_30914cuda3std3__45__cpo3endE,(_ZN39_INTERNAL_c88b6ad1_4_k_cu_db90ca2a_30914cuda3std3__419piecewise_constructE - _ZN39_INTERNAL_c88b6ad1_4_k_cu_db90ca2a_30914cuda3std3__45__cpo3endE)
_ZN39_INTERNAL_c88b6ad1_4_k_cu_db90ca2a_30914cuda3std3__45__cpo3endE:
	.zero		1
	.type		_ZN39_INTERNAL_c88b6ad1_4_k_cu_db90ca2a_30914cuda3std3__419piecewise_constructE,@object
	.size		_ZN39_INTERNAL_c88b6ad1_4_k_cu_db90ca2a_30914cuda3std3__419piecewise_constructE,(_ZN39_INTERNAL_c88b6ad1_4_k_cu_db90ca2a_30914cuda3std3__45__cpo4cendE - _ZN39_INTERNAL_c88b6ad1_4_k_cu_db90ca2a_30914cuda3std3__419piecewise_constructE)
_ZN39_INTERNAL_c88b6ad1_4_k_cu_db90ca2a_30914cuda3std3__419piecewise_constructE:
	.zero		1
	.type		_ZN39_INTERNAL_c88b6ad1_4_k_cu_db90ca2a_30914cuda3std3__45__cpo4cendE,@object
	.size		_ZN39_INTERNAL_c88b6ad1_4_k_cu_db90ca2a_30914cuda3std3__45__cpo4cendE,(_ZN39_INTERNAL_c88b6ad1_4_k_cu_db90ca2a_30914cuda3std6ranges3__45__cpo4swapE - _ZN39_INTERNAL_c88b6ad1_4_k_cu_db90ca2a_30914cuda3std3__45__cpo4cendE)
_ZN39_INTERNAL_c88b6ad1_4_k_cu_db90ca2a_30914cuda3std3__45__cpo4cendE:
	.zero		1
	.type		_ZN39_INTERNAL_c88b6ad1_4_k_cu_db90ca2a_30914cuda3std6ranges3__45__cpo4swapE,@object
	.size		_ZN39_INTERNAL_c88b6ad1_4_k_cu_db90ca2a_30914cuda3std6ranges3__45__cpo4swapE,(.L_7 - _ZN39_INTERNAL_c88b6ad1_4_k_cu_db90ca2a_30914cuda3std6ranges3__45__cpo4swapE)
_ZN39_INTERNAL_c88b6ad1_4_k_cu_db90ca2a_30914cuda3std6ranges3__45__cpo4swapE:
	.zero		1
.L_7:


//--------------------- .nv.constant0._ZN7cutlass13device_kernelINS_4gemm6kernel13GemmUniversalIN4cute5tupleIJiiiiEEENS1_10collective13CollectiveMmaINS1_37MainloopSm90TmaGmmaWarpSpecializedFP8ILi5ENS5_IJNS4_1CILi1EEENSA_ILi2EEESB_EEENS1_32KernelTmaWarpSpecializedPingpongEEENS5_IJNSA_ILi64EEENSA_ILi128EEESH_EEENS_12float_e4m3_tENS5_IJlSB_lEEESJ_SK_NS4_8TiledMMAINS4_8MMA_AtomIJNS4_4SM904GMMA31MMA_64x128x32_F32E4M3E4M3_SS_TNILNSO_7ScaleInE1ELSQ_1EEEEEENS4_6LayoutINS5_IJSB_SB_SB_EEENS5_IJNSA_ILi0EEESV_SV_EEEEENS5_IJNS4_10UnderscoreESY_SY_EEEEENS4_23SM90_TMA_LOAD_MULTICASTENS4_14ComposedLayoutINS4_7SwizzleILi3ELi4ELi3EEENS4_18smem_ptr_flag_bitsILi8EEENST_INS5_IJNSA_ILi8EEESH_EEENS5_IJSH_SB_EEEEEEEvNS4_8identityENS4_13SM90_TMA_LOADES1B_vS1C_EENS_8epilogue10collective6detail29Sm90TmaWarpSpecializedAdapterINS1G_15DefaultEpilogueISJ_SK_SK_NS1F_6thread17LinearCombinationISJ_Li1EffLNS1K_9ScaleType4KindE0ELNS_15FloatRoundStyleE2ESJ_EENS1_15EpilogueDefaultEEEEEvvEEEEvNT_6ParamsE --------------------------
	.section	.nv.constant0._ZN7cutlass13device_kernelINS_4gemm6kernel13GemmUniversalIN4cute5tupleIJiiiiEEENS1_10collective13CollectiveMmaINS1_37MainloopSm90TmaGmmaWarpSpecializedFP8ILi5ENS5_IJNS4_1CILi1EEENSA_ILi2EEESB_EEENS1_32KernelTmaWarpSpecializedPingpongEEENS5_IJNSA_ILi64EEENSA_ILi128EEESH_EEENS_12float_e4m3_tENS5_IJlSB_lEEESJ_SK_NS4_8TiledMMAINS4_8MMA_AtomIJNS4_4SM904GMMA31MMA_64x128x32_F32E4M3E4M3_SS_TNILNSO_7ScaleInE1ELSQ_1EEEEEENS4_6LayoutINS5_IJSB_SB_SB_EEENS5_IJNSA_ILi0EEESV_SV_EEEEENS5_IJNS4_10UnderscoreESY_SY_EEEEENS4_23SM90_TMA_LOAD_MULTICASTENS4_14ComposedLayoutINS4_7SwizzleILi3ELi4ELi3EEENS4_18smem_ptr_flag_bitsILi8EEENST_INS5_IJNSA_ILi8EEESH_EEENS5_IJSH_SB_EEEEEEEvNS4_8identityENS4_13SM90_TMA_LOADES1B_vS1C_EENS_8epilogue10collective6detail29Sm90TmaWarpSpecializedAdapterINS1G_15DefaultEpilogueISJ_SK_SK_NS1F_6thread17LinearCombinationISJ_Li1EffLNS1K_9ScaleType4KindE0ELNS_15FloatRoundStyleE2ESJ_EENS1_15EpilogueDefaultEEEEEvvEEEEvNT_6ParamsE,"a",@progbits
	.sectionflags	@""
	.align	4
.nv.constant0._ZN7cutlass13device_kernelINS_4gemm6kernel13GemmUniversalIN4cute5tupleIJiiiiEEENS1_10collective13CollectiveMmaINS1_37MainloopSm90TmaGmmaWarpSpecializedFP8ILi5ENS5_IJNS4_1CILi1EEENSA_ILi2EEESB_EEENS1_32KernelTmaWarpSpecializedPingpongEEENS5_IJNSA_ILi64EEENSA_ILi128EEESH_EEENS_12float_e4m3_tENS5_IJlSB_lEEESJ_SK_NS4_8TiledMMAINS4_8MMA_AtomIJNS4_4SM904GMMA31MMA_64x128x32_F32E4M3E4M3_SS_TNILNSO_7ScaleInE1ELSQ_1EEEEEENS4_6LayoutINS5_IJSB_SB_SB_EEENS5_IJNSA_ILi0EEESV_SV_EEEEENS5_IJNS4_10UnderscoreESY_SY_EEEEENS4_23SM90_TMA_LOAD_MULTICASTENS4_14ComposedLayoutINS4_7SwizzleILi3ELi4ELi3EEENS4_18smem_ptr_flag_bitsILi8EEENST_INS5_IJNSA_ILi8EEESH_EEENS5_IJSH_SB_EEEEEEEvNS4_8identityENS4_13SM90_TMA_LOADES1B_vS1C_EENS_8epilogue10collective6detail29Sm90TmaWarpSpecializedAdapterINS1G_15DefaultEpilogueISJ_SK_SK_NS1F_6thread17LinearCombinationISJ_Li1EffLNS1K_9ScaleType4KindE0ELNS_15FloatRoundStyleE2ESJ_EENS1_15EpilogueDefaultEEEEEvvEEEEvNT_6ParamsE:
	.zero		1664


//--------------------- SYMBOLS --------------------------

	.type		.nv.reservedSmem.offset0,@object
	.size		.nv.reservedSmem.offset0,0x4
